//
// Generated by NVIDIA NVVM Compiler
//
// Compiler Build ID: CL-36424714
// Cuda compilation tools, release 13.0, V13.0.88
// Based on NVVM 20.0.0
//

.version 9.0
.target sm_100
.address_size 64

	// .globl	var_batch_f32
// _ZZ13var_batch_f32E8s_period has been demoted
// _ZZ13var_batch_f32E6s_warm has been demoted
// _ZZ13var_batch_f32E7s_scale has been demoted
// _ZZ13var_batch_f32E8s_invden has been demoted

.visible .entry var_batch_f32(
	.param .u64 .ptr .align 1 var_batch_f32_param_0,
	.param .u64 .ptr .align 1 var_batch_f32_param_1,
	.param .u64 .ptr .align 1 var_batch_f32_param_2,
	.param .u32 var_batch_f32_param_3,
	.param .u32 var_batch_f32_param_4,
	.param .u64 .ptr .align 1 var_batch_f32_param_5,
	.param .u64 .ptr .align 1 var_batch_f32_param_6,
	.param .u32 var_batch_f32_param_7,
	.param .u64 .ptr .align 1 var_batch_f32_param_8
)
{
	.reg .pred 	%p<21>;
	.reg .b32 	%r<61>;
	.reg .b32 	%f<172>;
	.reg .b64 	%rd<56>;
	// demoted variable
	.shared .align 4 .b8 _ZZ13var_batch_f32E8s_period[16];
	// demoted variable
	.shared .align 4 .b8 _ZZ13var_batch_f32E6s_warm[16];
	// demoted variable
	.shared .align 4 .b8 _ZZ13var_batch_f32E7s_scale[16];
	// demoted variable
	.shared .align 4 .b8 _ZZ13var_batch_f32E8s_invden[16];
	ld.param.u64 	%rd18, [var_batch_f32_param_0];
	ld.param.u64 	%rd19, [var_batch_f32_param_1];
	ld.param.u64 	%rd20, [var_batch_f32_param_2];
	ld.param.u32 	%r19, [var_batch_f32_param_3];
	ld.param.u32 	%r20, [var_batch_f32_param_4];
	ld.param.u64 	%rd15, [var_batch_f32_param_5];
	ld.param.u64 	%rd16, [var_batch_f32_param_6];
	ld.param.u32 	%r21, [var_batch_f32_param_7];
	ld.param.u64 	%rd17, [var_batch_f32_param_8];
	cvta.to.global.u64 	%rd1, %rd20;
	cvta.to.global.u64 	%rd2, %rd19;
	cvta.to.global.u64 	%rd3, %rd18;
	mov.u32 	%r22, %ctaid.y;
	shl.b32 	%r1, %r22, 2;
	mov.u32 	%r2, %tid.x;
	setp.gt.u32 	%p1, %r2, 3;
	@%p1 bra 	$L__BB0_4;
	add.s32 	%r3, %r1, %r2;
	setp.ge.s32 	%p2, %r3, %r21;
	@%p2 bra 	$L__BB0_3;
	cvta.to.global.u64 	%rd21, %rd15;
	mul.wide.u32 	%rd22, %r3, 4;
	add.s64 	%rd23, %rd21, %rd22;
	ld.global.nc.u32 	%r34, [%rd23];
	shl.b32 	%r35, %r2, 2;
	mov.u32 	%r36, _ZZ13var_batch_f32E8s_period;
	add.s32 	%r37, %r36, %r35;
	st.shared.u32 	[%r37], %r34;
	add.s32 	%r38, %r20, %r34;
	add.s32 	%r39, %r38, -1;
	mov.u32 	%r40, _ZZ13var_batch_f32E6s_warm;
	add.s32 	%r41, %r40, %r35;
	st.shared.u32 	[%r41], %r39;
	cvta.to.global.u64 	%rd24, %rd16;
	add.s64 	%rd25, %rd24, %rd22;
	ld.global.nc.f32 	%f21, [%rd25];
	mov.u32 	%r42, _ZZ13var_batch_f32E7s_scale;
	add.s32 	%r43, %r42, %r35;
	st.shared.f32 	[%r43], %f21;
	cvt.rn.f32.s32 	%f22, %r34;
	rcp.rn.f32 	%f23, %f22;
	mov.u32 	%r44, _ZZ13var_batch_f32E8s_invden;
	add.s32 	%r45, %r44, %r35;
	st.shared.f32 	[%r45], %f23;
	bra.uni 	$L__BB0_4;
$L__BB0_3:
	shl.b32 	%r23, %r2, 2;
	mov.u32 	%r24, _ZZ13var_batch_f32E8s_period;
	add.s32 	%r25, %r24, %r23;
	mov.b32 	%r26, 0;
	st.shared.u32 	[%r25], %r26;
	mov.u32 	%r27, _ZZ13var_batch_f32E6s_warm;
	add.s32 	%r28, %r27, %r23;
	mov.b32 	%r29, 2147483647;
	st.shared.u32 	[%r28], %r29;
	mov.u32 	%r30, _ZZ13var_batch_f32E7s_scale;
	add.s32 	%r31, %r30, %r23;
	st.shared.u32 	[%r31], %r26;
	mov.u32 	%r32, _ZZ13var_batch_f32E8s_invden;
	add.s32 	%r33, %r32, %r23;
	st.shared.u32 	[%r33], %r26;
$L__BB0_4:
	bar.sync 	0;
	mov.u32 	%r46, %ctaid.x;
	mov.u32 	%r4, %ntid.x;
	mad.lo.s32 	%r60, %r46, %r4, %r2;
	setp.ge.s32 	%p3, %r60, %r19;
	@%p3 bra 	$L__BB0_24;
	max.s32 	%r47, %r21, %r1;
	sub.s32 	%r6, %r47, %r1;
	ld.shared.u32 	%r7, [_ZZ13var_batch_f32E6s_warm];
	ld.shared.u32 	%r8, [_ZZ13var_batch_f32E8s_period];
	ld.shared.f32 	%f1, [_ZZ13var_batch_f32E8s_invden];
	ld.shared.f32 	%f2, [_ZZ13var_batch_f32E7s_scale];
	mul.lo.s32 	%r9, %r1, %r19;
	ld.shared.u32 	%r10, [_ZZ13var_batch_f32E6s_warm+4];
	ld.shared.u32 	%r11, [_ZZ13var_batch_f32E8s_period+4];
	ld.shared.f32 	%f3, [_ZZ13var_batch_f32E8s_invden+4];
	ld.shared.f32 	%f4, [_ZZ13var_batch_f32E7s_scale+4];
	ld.shared.u32 	%r12, [_ZZ13var_batch_f32E6s_warm+8];
	ld.shared.u32 	%r13, [_ZZ13var_batch_f32E8s_period+8];
	ld.shared.f32 	%f5, [_ZZ13var_batch_f32E8s_invden+8];
	ld.shared.f32 	%f6, [_ZZ13var_batch_f32E7s_scale+8];
	ld.shared.u32 	%r14, [_ZZ13var_batch_f32E6s_warm+12];
	ld.shared.s32 	%rd4, [_ZZ13var_batch_f32E8s_period+12];
	ld.shared.f32 	%f7, [_ZZ13var_batch_f32E8s_invden+12];
	ld.shared.f32 	%f8, [_ZZ13var_batch_f32E7s_scale+12];
	cvta.to.global.u64 	%rd5, %rd17;
	mov.u32 	%r48, %nctaid.x;
	mul.lo.s32 	%r15, %r48, %r4;
	mul.wide.s32 	%rd10, %r19, 4;
$L__BB0_6:
	setp.eq.s32 	%p4, %r6, 0;
	cvt.s64.s32 	%rd6, %r60;
	mul.wide.s32 	%rd26, %r60, 8;
	add.s64 	%rd27, %rd3, %rd26;
	ld.global.nc.v2.f32 	{%f9, %f10}, [%rd27+8];
	add.s64 	%rd28, %rd2, %rd26;
	ld.global.nc.v2.f32 	{%f11, %f12}, [%rd28+8];
	mul.wide.s32 	%rd29, %r60, 4;
	add.s64 	%rd30, %rd1, %rd29;
	ld.global.nc.u32 	%r17, [%rd30+4];
	mov.f32 	%f168, 0f7FFFFFFF;
	@%p4 bra 	$L__BB0_23;
	cvt.u32.u64 	%r49, %rd6;
	setp.lt.s32 	%p5, %r49, %r7;
	@%p5 bra 	$L__BB0_10;
	cvt.s64.s32 	%rd31, %r8;
	sub.s64 	%rd7, %rd6, %rd31;
	shl.b64 	%rd32, %rd7, 2;
	add.s64 	%rd33, %rd1, %rd32;
	ld.global.nc.u32 	%r50, [%rd33+4];
	setp.ne.s32 	%p6, %r17, %r50;
	@%p6 bra 	$L__BB0_10;
	shl.b64 	%rd34, %rd7, 3;
	add.s64 	%rd35, %rd3, %rd34;
	ld.global.nc.v2.f32 	{%f26, %f27}, [%rd35+8];
	add.s64 	%rd36, %rd2, %rd34;
	ld.global.nc.v2.f32 	{%f28, %f29}, [%rd36+8];
	sub.f32 	%f30, %f9, %f26;
	sub.f32 	%f31, %f30, %f9;
	sub.f32 	%f32, %f30, %f31;
	sub.f32 	%f33, %f9, %f32;
	add.f32 	%f34, %f26, %f31;
	sub.f32 	%f35, %f33, %f34;
	sub.f32 	%f36, %f10, %f27;
	add.f32 	%f37, %f36, %f35;
	add.f32 	%f38, %f30, %f37;
	sub.f32 	%f39, %f38, %f30;
	sub.f32 	%f40, %f37, %f39;
	sub.f32 	%f41, %f11, %f28;
	sub.f32 	%f42, %f41, %f11;
	sub.f32 	%f43, %f41, %f42;
	sub.f32 	%f44, %f11, %f43;
	add.f32 	%f45, %f28, %f42;
	sub.f32 	%f46, %f44, %f45;
	sub.f32 	%f47, %f12, %f29;
	add.f32 	%f48, %f47, %f46;
	add.f32 	%f49, %f41, %f48;
	sub.f32 	%f50, %f49, %f41;
	sub.f32 	%f51, %f48, %f50;
	add.f32 	%f52, %f38, %f40;
	add.f32 	%f53, %f49, %f51;
	mul.f32 	%f54, %f1, %f52;
	neg.f32 	%f55, %f52;
	fma.rn.f32 	%f56, %f55, %f54, %f53;
	mul.f32 	%f57, %f1, %f56;
	setp.lt.f32 	%p7, %f57, 0f00000000;
	selp.f32 	%f58, 0f00000000, %f57, %p7;
	mul.f32 	%f168, %f2, %f58;
$L__BB0_10:
	cvt.u32.u64 	%r51, %rd6;
	setp.eq.s32 	%p8, %r6, 1;
	add.s32 	%r52, %r9, %r51;
	mul.wide.s32 	%rd37, %r52, 4;
	add.s64 	%rd8, %rd5, %rd37;
	st.global.f32 	[%rd8], %f168;
	mov.f32 	%f169, 0f7FFFFFFF;
	@%p8 bra 	$L__BB0_23;
	cvt.u32.u64 	%r53, %rd6;
	setp.lt.s32 	%p9, %r53, %r10;
	@%p9 bra 	$L__BB0_14;
	cvt.s64.s32 	%rd38, %r11;
	sub.s64 	%rd9, %rd6, %rd38;
	shl.b64 	%rd39, %rd9, 2;
	add.s64 	%rd40, %rd1, %rd39;
	ld.global.nc.u32 	%r54, [%rd40+4];
	setp.ne.s32 	%p10, %r17, %r54;
	@%p10 bra 	$L__BB0_14;
	shl.b64 	%rd41, %rd9, 3;
	add.s64 	%rd42, %rd3, %rd41;
	ld.global.nc.v2.f32 	{%f61, %f62}, [%rd42+8];
	add.s64 	%rd43, %rd2, %rd41;
	ld.global.nc.v2.f32 	{%f63, %f64}, [%rd43+8];
	sub.f32 	%f65, %f9, %f61;
	sub.f32 	%f66, %f65, %f9;
	sub.f32 	%f67, %f65, %f66;
	sub.f32 	%f68, %f9, %f67;
	add.f32 	%f69, %f61, %f66;
	sub.f32 	%f70, %f68, %f69;
	sub.f32 	%f71, %f10, %f62;
	add.f32 	%f72, %f71, %f70;
	add.f32 	%f73, %f65, %f72;
	sub.f32 	%f74, %f73, %f65;
	sub.f32 	%f75, %f72, %f74;
	sub.f32 	%f76, %f11, %f63;
	sub.f32 	%f77, %f76, %f11;
	sub.f32 	%f78, %f76, %f77;
	sub.f32 	%f79, %f11, %f78;
	add.f32 	%f80, %f63, %f77;
	sub.f32 	%f81, %f79, %f80;
	sub.f32 	%f82, %f12, %f64;
	add.f32 	%f83, %f82, %f81;
	add.f32 	%f84, %f76, %f83;
	sub.f32 	%f85, %f84, %f76;
	sub.f32 	%f86, %f83, %f85;
	add.f32 	%f87, %f73, %f75;
	add.f32 	%f88, %f84, %f86;
	mul.f32 	%f89, %f3, %f87;
	neg.f32 	%f90, %f87;
	fma.rn.f32 	%f91, %f90, %f89, %f88;
	mul.f32 	%f92, %f3, %f91;
	setp.lt.f32 	%p11, %f92, 0f00000000;
	selp.f32 	%f93, 0f00000000, %f92, %p11;
	mul.f32 	%f169, %f4, %f93;
$L__BB0_14:
	setp.eq.s32 	%p12, %r6, 2;
	add.s64 	%rd11, %rd8, %rd10;
	st.global.f32 	[%rd11], %f169;
	mov.f32 	%f170, 0f7FFFFFFF;
	@%p12 bra 	$L__BB0_23;
	cvt.u32.u64 	%r55, %rd6;
	setp.lt.s32 	%p13, %r55, %r12;
	@%p13 bra 	$L__BB0_18;
	cvt.s64.s32 	%rd44, %r13;
	sub.s64 	%rd12, %rd6, %rd44;
	shl.b64 	%rd45, %rd12, 2;
	add.s64 	%rd46, %rd1, %rd45;
	ld.global.nc.u32 	%r56, [%rd46+4];
	setp.ne.s32 	%p14, %r17, %r56;
	@%p14 bra 	$L__BB0_18;
	shl.b64 	%rd47, %rd12, 3;
	add.s64 	%rd48, %rd3, %rd47;
	ld.global.nc.v2.f32 	{%f96, %f97}, [%rd48+8];
	add.s64 	%rd49, %rd2, %rd47;
	ld.global.nc.v2.f32 	{%f98, %f99}, [%rd49+8];
	sub.f32 	%f100, %f9, %f96;
	sub.f32 	%f101, %f100, %f9;
	sub.f32 	%f102, %f100, %f101;
	sub.f32 	%f103, %f9, %f102;
	add.f32 	%f104, %f96, %f101;
	sub.f32 	%f105, %f103, %f104;
	sub.f32 	%f106, %f10, %f97;
	add.f32 	%f107, %f106, %f105;
	add.f32 	%f108, %f100, %f107;
	sub.f32 	%f109, %f108, %f100;
	sub.f32 	%f110, %f107, %f109;
	sub.f32 	%f111, %f11, %f98;
	sub.f32 	%f112, %f111, %f11;
	sub.f32 	%f113, %f111, %f112;
	sub.f32 	%f114, %f11, %f113;
	add.f32 	%f115, %f98, %f112;
	sub.f32 	%f116, %f114, %f115;
	sub.f32 	%f117, %f12, %f99;
	add.f32 	%f118, %f117, %f116;
	add.f32 	%f119, %f111, %f118;
	sub.f32 	%f120, %f119, %f111;
	sub.f32 	%f121, %f118, %f120;
	add.f32 	%f122, %f108, %f110;
	add.f32 	%f123, %f119, %f121;
	mul.f32 	%f124, %f5, %f122;
	neg.f32 	%f125, %f122;
	fma.rn.f32 	%f126, %f125, %f124, %f123;
	mul.f32 	%f127, %f5, %f126;
	setp.lt.f32 	%p15, %f127, 0f00000000;
	selp.f32 	%f128, 0f00000000, %f127, %p15;
	mul.f32 	%f170, %f6, %f128;
$L__BB0_18:
	setp.eq.s32 	%p16, %r6, 3;
	add.s64 	%rd13, %rd11, %rd10;
	st.global.f32 	[%rd13], %f170;
	mov.f32 	%f171, 0f7FFFFFFF;
	@%p16 bra 	$L__BB0_23;
	cvt.u32.u64 	%r57, %rd6;
	setp.lt.s32 	%p17, %r57, %r14;
	@%p17 bra 	$L__BB0_22;
	sub.s64 	%rd14, %rd6, %rd4;
	shl.b64 	%rd50, %rd14, 2;
	add.s64 	%rd51, %rd1, %rd50;
	ld.global.nc.u32 	%r58, [%rd51+4];
	setp.ne.s32 	%p18, %r17, %r58;
	@%p18 bra 	$L__BB0_22;
	shl.b64 	%rd52, %rd14, 3;
	add.s64 	%rd53, %rd3, %rd52;
	ld.global.nc.v2.f32 	{%f131, %f132}, [%rd53+8];
	add.s64 	%rd54, %rd2, %rd52;
	ld.global.nc.v2.f32 	{%f133, %f134}, [%rd54+8];
	sub.f32 	%f135, %f9, %f131;
	sub.f32 	%f136, %f135, %f9;
	sub.f32 	%f137, %f135, %f136;
	sub.f32 	%f138, %f9, %f137;
	add.f32 	%f139, %f131, %f136;
	sub.f32 	%f140, %f138, %f139;
	sub.f32 	%f141, %f10, %f132;
	add.f32 	%f142, %f141, %f140;
	add.f32 	%f143, %f135, %f142;
	sub.f32 	%f144, %f143, %f135;
	sub.f32 	%f145, %f142, %f144;
	sub.f32 	%f146, %f11, %f133;
	sub.f32 	%f147, %f146, %f11;
	sub.f32 	%f148, %f146, %f147;
	sub.f32 	%f149, %f11, %f148;
	add.f32 	%f150, %f133, %f147;
	sub.f32 	%f151, %f149, %f150;
	sub.f32 	%f152, %f12, %f134;
	add.f32 	%f153, %f152, %f151;
	add.f32 	%f154, %f146, %f153;
	sub.f32 	%f155, %f154, %f146;
	sub.f32 	%f156, %f153, %f155;
	add.f32 	%f157, %f143, %f145;
	add.f32 	%f158, %f154, %f156;
	mul.f32 	%f159, %f7, %f157;
	neg.f32 	%f160, %f157;
	fma.rn.f32 	%f161, %f160, %f159, %f158;
	mul.f32 	%f162, %f7, %f161;
	setp.lt.f32 	%p19, %f162, 0f00000000;
	selp.f32 	%f163, 0f00000000, %f162, %p19;
	mul.f32 	%f171, %f8, %f163;
$L__BB0_22:
	add.s64 	%rd55, %rd13, %rd10;
	st.global.f32 	[%rd55], %f171;
$L__BB0_23:
	cvt.u32.u64 	%r59, %rd6;
	add.s32 	%r60, %r59, %r15;
	setp.lt.s32 	%p20, %r60, %r19;
	@%p20 bra 	$L__BB0_6;
$L__BB0_24:
	ret;

}
	// .globl	var_many_series_one_param_f32
.visible .entry var_many_series_one_param_f32(
	.param .u64 .ptr .align 1 var_many_series_one_param_f32_param_0,
	.param .u64 .ptr .align 1 var_many_series_one_param_f32_param_1,
	.param .u64 .ptr .align 1 var_many_series_one_param_f32_param_2,
	.param .u32 var_many_series_one_param_f32_param_3,
	.param .u32 var_many_series_one_param_f32_param_4,
	.param .u32 var_many_series_one_param_f32_param_5,
	.param .u64 .ptr .align 1 var_many_series_one_param_f32_param_6,
	.param .f32 var_many_series_one_param_f32_param_7,
	.param .u64 .ptr .align 1 var_many_series_one_param_f32_param_8
)
{
	.reg .pred 	%p<8>;
	.reg .b32 	%r<24>;
	.reg .b32 	%f<47>;
	.reg .b64 	%rd<25>;

	ld.param.u64 	%rd5, [var_many_series_one_param_f32_param_0];
	ld.param.u64 	%rd6, [var_many_series_one_param_f32_param_1];
	ld.param.u64 	%rd7, [var_many_series_one_param_f32_param_2];
	ld.param.u32 	%r12, [var_many_series_one_param_f32_param_3];
	ld.param.u32 	%r13, [var_many_series_one_param_f32_param_4];
	ld.param.u32 	%r14, [var_many_series_one_param_f32_param_5];
	ld.param.u64 	%rd8, [var_many_series_one_param_f32_param_6];
	ld.param.f32 	%f4, [var_many_series_one_param_f32_param_7];
	ld.param.u64 	%rd9, [var_many_series_one_param_f32_param_8];
	mov.u32 	%r1, %ctaid.y;
	setp.ge.s32 	%p1, %r1, %r13;
	@%p1 bra 	$L__BB1_7;
	cvta.to.global.u64 	%rd10, %rd8;
	mul.wide.u32 	%rd11, %r1, 4;
	add.s64 	%rd12, %rd10, %rd11;
	ld.global.nc.u32 	%r2, [%rd12];
	mov.u32 	%r15, %ctaid.x;
	mov.u32 	%r3, %ntid.x;
	mov.u32 	%r16, %tid.x;
	mad.lo.s32 	%r23, %r15, %r3, %r16;
	setp.ge.s32 	%p2, %r23, %r14;
	@%p2 bra 	$L__BB1_7;
	cvt.rn.f32.s32 	%f5, %r12;
	rcp.rn.f32 	%f1, %f5;
	cvta.to.global.u64 	%rd1, %rd6;
	cvta.to.global.u64 	%rd2, %rd5;
	cvta.to.global.u64 	%rd3, %rd7;
	add.s32 	%r5, %r1, 1;
	cvta.to.global.u64 	%rd4, %rd9;
	mov.u32 	%r17, %nctaid.x;
	mul.lo.s32 	%r6, %r17, %r3;
	add.s32 	%r18, %r12, %r2;
	add.s32 	%r7, %r18, -1;
$L__BB1_3:
	mad.lo.s32 	%r9, %r23, %r13, %r1;
	setp.lt.s32 	%p3, %r23, %r7;
	mov.f32 	%f46, 0f7FFFFFFF;
	@%p3 bra 	$L__BB1_6;
	sub.s32 	%r19, %r23, %r12;
	mad.lo.s32 	%r20, %r19, %r13, %r5;
	setp.lt.s32 	%p4, %r19, 0;
	selp.b32 	%r10, 0, %r20, %p4;
	mul.wide.s32 	%rd13, %r9, 4;
	add.s64 	%rd14, %rd3, %rd13;
	ld.global.nc.u32 	%r21, [%rd14+4];
	mul.wide.s32 	%rd15, %r10, 4;
	add.s64 	%rd16, %rd3, %rd15;
	ld.global.nc.u32 	%r22, [%rd16];
	setp.ne.s32 	%p5, %r21, %r22;
	@%p5 bra 	$L__BB1_6;
	mul.wide.s32 	%rd17, %r9, 8;
	add.s64 	%rd18, %rd2, %rd17;
	ld.global.nc.v2.f32 	{%f8, %f9}, [%rd18+8];
	add.s64 	%rd19, %rd1, %rd17;
	ld.global.nc.v2.f32 	{%f10, %f11}, [%rd19+8];
	mul.wide.s32 	%rd20, %r10, 8;
	add.s64 	%rd21, %rd2, %rd20;
	ld.global.nc.v2.f32 	{%f12, %f13}, [%rd21];
	add.s64 	%rd22, %rd1, %rd20;
	ld.global.nc.v2.f32 	{%f14, %f15}, [%rd22];
	sub.f32 	%f16, %f8, %f12;
	sub.f32 	%f17, %f16, %f8;
	sub.f32 	%f18, %f16, %f17;
	sub.f32 	%f19, %f8, %f18;
	add.f32 	%f20, %f12, %f17;
	sub.f32 	%f21, %f19, %f20;
	sub.f32 	%f22, %f9, %f13;
	add.f32 	%f23, %f22, %f21;
	add.f32 	%f24, %f16, %f23;
	sub.f32 	%f25, %f24, %f16;
	sub.f32 	%f26, %f23, %f25;
	sub.f32 	%f27, %f10, %f14;
	sub.f32 	%f28, %f27, %f10;
	sub.f32 	%f29, %f27, %f28;
	sub.f32 	%f30, %f10, %f29;
	add.f32 	%f31, %f14, %f28;
	sub.f32 	%f32, %f30, %f31;
	sub.f32 	%f33, %f11, %f15;
	add.f32 	%f34, %f33, %f32;
	add.f32 	%f35, %f27, %f34;
	sub.f32 	%f36, %f35, %f27;
	sub.f32 	%f37, %f34, %f36;
	add.f32 	%f38, %f24, %f26;
	add.f32 	%f39, %f35, %f37;
	mul.f32 	%f40, %f1, %f38;
	neg.f32 	%f41, %f38;
	fma.rn.f32 	%f42, %f41, %f40, %f39;
	mul.f32 	%f43, %f1, %f42;
	setp.lt.f32 	%p6, %f43, 0f00000000;
	selp.f32 	%f44, 0f00000000, %f43, %p6;
	mul.f32 	%f46, %f4, %f44;
$L__BB1_6:
	mul.wide.s32 	%rd23, %r9, 4;
	add.s64 	%rd24, %rd4, %rd23;
	st.global.f32 	[%rd24], %f46;
	add.s32 	%r23, %r23, %r6;
	setp.lt.s32 	%p7, %r23, %r14;
	@%p7 bra 	$L__BB1_3;
$L__BB1_7:
	ret;

}


// ===== COMPILED SASS (sm_100) =====

	.target	sm_100

	.elftype	@"ET_EXEC"


//--------------------- .note.nv.tkinfo           --------------------------
	.section	.note.nv.tkinfo,"",@"SHT_NOTE"
	.sectionflags	@"SHF_NOTE_NV_TKINFO"
	.tkinfo
        /*0018*/ 	.word	0x00000002
        /*0030*/ 	.string	""
        /*0030*/ 	.string	"ptxas"
        /*0030*/ 	.string	"Cuda compilation tools, release 13.0, V13.0.88"
        /*0030*/ 	.string	"Build cuda_13.0.r13.0/compiler.36424714_0"
        /*0030*/ 	.string	"-arch sm_100 -m 64 "



//--------------------- .note.nv.cuinfo           --------------------------
	.section	.note.nv.cuinfo,"",@"SHT_NOTE"
	.sectionflags	@"SHF_NOTE_NV_CUINFO"
        /*0018*/ 	.short	0x0002
        /*001a*/ 	.short	0x0064
        /*001c*/ 	.short	0x0082
	.zero		2


//--------------------- .nv.info                  --------------------------
	.section	.nv.info,"",@"SHT_CUDA_INFO"
	.align	4


	//----- nvinfo : EIATTR_REGCOUNT
	.align		4
        /*0000*/ 	.byte	0x04, 0x2f
        /*0002*/ 	.short	(.L_1 - .L_0)
	.align		4
.L_0:
        /*0004*/ 	.word	index@(var_batch_f32)
        /*0008*/ 	.word	0x00000028


	//----- nvinfo : EIATTR_FRAME_SIZE
	.align		4
.L_1:
        /*000c*/ 	.byte	0x04, 0x11
        /*000e*/ 	.short	(.L_3 - .L_2)
	.align		4
.L_2:
        /*0010*/ 	.word	index@($__internal_1_$__cuda_sm20_rcp_rn_f32_slowpath)
        /*0014*/ 	.word	0x00000000


	//----- nvinfo : EIATTR_FRAME_SIZE
	.align		4
.L_3:
        /*0018*/ 	.byte	0x04, 0x11
        /*001a*/ 	.short	(.L_5 - .L_4)
	.align		4
.L_4:
        /*001c*/ 	.word	index@(var_batch_f32)
        /*0020*/ 	.word	0x00000000


	//----- nvinfo : EIATTR_REGCOUNT
	.align		4
.L_5:
        /*0024*/ 	.byte	0x04, 0x2f
        /*0026*/ 	.short	(.L_7 - .L_6)
	.align		4
.L_6:
        /*0028*/ 	.word	index@(var_many_series_one_param_f32)
        /*002c*/ 	.word	0x0000001e


	//----- nvinfo : EIATTR_FRAME_SIZE
	.align		4
.L_7:
        /*0030*/ 	.byte	0x04, 0x11
        /*0032*/ 	.short	(.L_9 - .L_8)
	.align		4
.L_8:
        /*0034*/ 	.word	index@($__internal_0_$__cuda_sm20_rcp_rn_f32_slowpath)
        /*0038*/ 	.word	0x00000000


	//----- nvinfo : EIATTR_FRAME_SIZE
	.align		4
.L_9:
        /*003c*/ 	.byte	0x04, 0x11
        /*003e*/ 	.short	(.L_11 - .L_10)
	.align		4
.L_10:
        /*0040*/ 	.word	index@(var_many_series_one_param_f32)
        /*0044*/ 	.word	0x00000000


	//----- nvinfo : EIATTR_MIN_STACK_SIZE
	.align		4
.L_11:
        /*0048*/ 	.byte	0x04, 0x12
        /*004a*/ 	.short	(.L_13 - .L_12)
	.align		4
.L_12:
        /*004c*/ 	.word	index@(var_many_series_one_param_f32)
        /*0050*/ 	.word	0x00000000


	//----- nvinfo : EIATTR_MIN_STACK_SIZE
	.align		4
.L_13:
        /*0054*/ 	.byte	0x04, 0x12
        /*0056*/ 	.short	(.L_15 - .L_14)
	.align		4
.L_14:
        /*0058*/ 	.word	index@(var_batch_f32)
        /*005c*/ 	.word	0x00000000
.L_15:


//--------------------- .nv.compat                --------------------------
	.section	.nv.compat,"",@"SHT_CUDA_COMPAT_INFO"
	.align	4
        /*0000*/ 	.byte	0x02, 0x09, 0x00, 0x00, 0x02, 0x02, 0x01, 0x00, 0x02, 0x05, 0x05, 0x00, 0x03, 0x07, 0x01, 0x01
        /*0010*/ 	.byte	0x02, 0x03, 0x00, 0x00, 0x02, 0x06, 0x01, 0x00, 0x04, 0x0b, 0x08, 0x00, 0x09, 0x00, 0x00, 0x00
        /*0020*/ 	.byte	0x00, 0x00, 0x00, 0x00


//--------------------- .nv.info.var_many_series_one_param_f32 --------------------------
	.section	.nv.info.var_many_series_one_param_f32,"",@"SHT_CUDA_INFO"
	.sectionflags	@""
	.align	4


	//----- nvinfo : EIATTR_CUDA_API_VERSION
	.align		4
        /*0000*/ 	.byte	0x04, 0x37
        /*0002*/ 	.short	(.L_17 - .L_16)
.L_16:
        /*0004*/ 	.word	0x00000082


	//----- nvinfo : EIATTR_KPARAM_INFO
	.align		4
.L_17:
        /*0008*/ 	.byte	0x04, 0x17
        /*000a*/ 	.short	(.L_19 - .L_18)
.L_18:
        /*000c*/ 	.word	0x00000000
        /*0010*/ 	.short	0x0008
        /*0012*/ 	.short	0x0038
        /*0014*/ 	.byte	0x00, 0xf5, 0x21, 0x00


	//----- nvinfo : EIATTR_KPARAM_INFO
	.align		4
.L_19:
        /*0018*/ 	.byte	0x04, 0x17
        /*001a*/ 	.short	(.L_21 - .L_20)
.L_20:
        /*001c*/ 	.word	0x00000000
        /*0020*/ 	.short	0x0007
        /*0022*/ 	.short	0x0030
        /*0024*/ 	.byte	0x00, 0xf0, 0x11, 0x00


	//----- nvinfo : EIATTR_KPARAM_INFO
	.align		4
.L_21:
        /*0028*/ 	.byte	0x04, 0x17
        /*002a*/ 	.short	(.L_23 - .L_22)
.L_22:
        /*002c*/ 	.word	0x00000000
        /*0030*/ 	.short	0x0006
        /*0032*/ 	.short	0x0028
        /*0034*/ 	.byte	0x00, 0xf5, 0x21, 0x00


	//----- nvinfo : EIATTR_KPARAM_INFO
	.align		4
.L_23:
        /*0038*/ 	.byte	0x04, 0x17
        /*003a*/ 	.short	(.L_25 - .L_24)
.L_24:
        /*003c*/ 	.word	0x00000000
        /*0040*/ 	.short	0x0005
        /*0042*/ 	.short	0x0020
        /*0044*/ 	.byte	0x00, 0xf0, 0x11, 0x00


	//----- nvinfo : EIATTR_KPARAM_INFO
	.align		4
.L_25:
        /*0048*/ 	.byte	0x04, 0x17
        /*004a*/ 	.short	(.L_27 - .L_26)
.L_26:
        /*004c*/ 	.word	0x00000000
        /*0050*/ 	.short	0x0004
        /*0052*/ 	.short	0x001c
        /*0054*/ 	.byte	0x00, 0xf0, 0x11, 0x00


	//----- nvinfo : EIATTR_KPARAM_INFO
	.align		4
.L_27:
        /*0058*/ 	.byte	0x04, 0x17
        /*005a*/ 	.short	(.L_29 - .L_28)
.L_28:
        /*005c*/ 	.word	0x00000000
        /*0060*/ 	.short	0x0003
        /*0062*/ 	.short	0x0018
        /*0064*/ 	.byte	0x00, 0xf0, 0x11, 0x00


	//----- nvinfo : EIATTR_KPARAM_INFO
	.align		4
.L_29:
        /*0068*/ 	.byte	0x04, 0x17
        /*006a*/ 	.short	(.L_31 - .L_30)
.L_30:
        /*006c*/ 	.word	0x00000000
        /*0070*/ 	.short	0x0002
        /*0072*/ 	.short	0x0010
        /*0074*/ 	.byte	0x00, 0xf5, 0x21, 0x00


	//----- nvinfo : EIATTR_KPARAM_INFO
	.align		4
.L_31:
        /*0078*/ 	.byte	0x04, 0x17
        /*007a*/ 	.short	(.L_33 - .L_32)
.L_32:
        /*007c*/ 	.word	0x00000000
        /*0080*/ 	.short	0x0001
        /*0082*/ 	.short	0x0008
        /*0084*/ 	.byte	0x00, 0xf5, 0x21, 0x00


	//----- nvinfo : EIATTR_KPARAM_INFO
	.align		4
.L_33:
        /*0088*/ 	.byte	0x04, 0x17
        /*008a*/ 	.short	(.L_35 - .L_34)
.L_34:
        /*008c*/ 	.word	0x00000000
        /*0090*/ 	.short	0x0000
        /*0092*/ 	.short	0x0000
        /*0094*/ 	.byte	0x00, 0xf5, 0x21, 0x00


	//----- nvinfo : EIATTR_SPARSE_MMA_MASK
	.align		4
.L_35:
        /*0098*/ 	.byte	0x03, 0x50
        /*009a*/ 	.short	0x0000


	//----- nvinfo : EIATTR_MAXREG_COUNT
	.align		4
        /*009c*/ 	.byte	0x03, 0x1b
        /*009e*/ 	.short	0x00ff


	//----- nvinfo : EIATTR_MERCURY_ISA_VERSION
	.align		4
        /*00a0*/ 	.byte	0x03, 0x5f
        /*00a2*/ 	.short	0x0101


	//----- nvinfo : EIATTR_VRC_CTA_INIT_COUNT
	.align		4
        /*00a4*/ 	.byte	0x02, 0x4a
	.zero		1
	.zero		1


	//----- nvinfo : EIATTR_EXIT_INSTR_OFFSETS
	.align		4
        /*00a8*/ 	.byte	0x04, 0x1c
        /*00aa*/ 	.short	(.L_37 - .L_36)


	//   ....[0]....
.L_36:
        /*00ac*/ 	.word	0x00000040


	//   ....[1]....
        /*00b0*/ 	.word	0x000000b0


	//   ....[2]....
        /*00b4*/ 	.word	0x00000650


	//----- nvinfo : EIATTR_CRS_STACK_SIZE
	.align		4
.L_37:
        /*00b8*/ 	.byte	0x04, 0x1e
        /*00ba*/ 	.short	(.L_39 - .L_38)
.L_38:
        /*00bc*/ 	.word	0x00000000


	//----- nvinfo : EIATTR_CBANK_PARAM_SIZE
	.align		4
.L_39:
        /*00c0*/ 	.byte	0x03, 0x19
        /*00c2*/ 	.short	0x0040


	//----- nvinfo : EIATTR_PARAM_CBANK
	.align		4
        /*00c4*/ 	.byte	0x04, 0x0a
        /*00c6*/ 	.short	(.L_41 - .L_40)
	.align		4
.L_40:
        /*00c8*/ 	.word	index@(.nv.constant0.var_many_series_one_param_f32)
        /*00cc*/ 	.short	0x0380
        /*00ce*/ 	.short	0x0040


	//----- nvinfo : EIATTR_SW_WAR
	.align		4
.L_41:
        /*00d0*/ 	.byte	0x04, 0x36
        /*00d2*/ 	.short	(.L_43 - .L_42)
.L_42:
        /*00d4*/ 	.word	0x00000008
.L_43:


//--------------------- .nv.info.var_batch_f32    --------------------------
	.section	.nv.info.var_batch_f32,"",@"SHT_CUDA_INFO"
	.sectionflags	@""
	.align	4


	//----- nvinfo : EIATTR_CUDA_API_VERSION
	.align		4
        /*0000*/ 	.byte	0x04, 0x37
        /*0002*/ 	.short	(.L_45 - .L_44)
.L_44:
        /*0004*/ 	.word	0x00000082


	//----- nvinfo : EIATTR_KPARAM_INFO
	.align		4
.L_45:
        /*0008*/ 	.byte	0x04, 0x17
        /*000a*/ 	.short	(.L_47 - .L_46)
.L_46:
        /*000c*/ 	.word	0x00000000
        /*0010*/ 	.short	0x0008
        /*0012*/ 	.short	0x0038
        /*0014*/ 	.byte	0x00, 0xf5, 0x21, 0x00


	//----- nvinfo : EIATTR_KPARAM_INFO
	.align		4
.L_47:
        /*0018*/ 	.byte	0x04, 0x17
        /*001a*/ 	.short	(.L_49 - .L_48)
.L_48:
        /*001c*/ 	.word	0x00000000
        /*0020*/ 	.short	0x0007
        /*0022*/ 	.short	0x0030
        /*0024*/ 	.byte	0x00, 0xf0, 0x11, 0x00


	//----- nvinfo : EIATTR_KPARAM_INFO
	.align		4
.L_49:
        /*0028*/ 	.byte	0x04, 0x17
        /*002a*/ 	.short	(.L_51 - .L_50)
.L_50:
        /*002c*/ 	.word	0x00000000
        /*0030*/ 	.short	0x0006
        /*0032*/ 	.short	0x0028
        /*0034*/ 	.byte	0x00, 0xf5, 0x21, 0x00


	//----- nvinfo : EIATTR_KPARAM_INFO
	.align		4
.L_51:
        /*0038*/ 	.byte	0x04, 0x17
        /*003a*/ 	.short	(.L_53 - .L_52)
.L_52:
        /*003c*/ 	.word	0x00000000
        /*0040*/ 	.short	0x0005
        /*0042*/ 	.short	0x0020
        /*0044*/ 	.byte	0x00, 0xf5, 0x21, 0x00


	//----- nvinfo : EIATTR_KPARAM_INFO
	.align		4
.L_53:
        /*0048*/ 	.byte	0x04, 0x17
        /*004a*/ 	.short	(.L_55 - .L_54)
.L_54:
        /*004c*/ 	.word	0x00000000
        /*0050*/ 	.short	0x0004
        /*0052*/ 	.short	0x001c
        /*0054*/ 	.byte	0x00, 0xf0, 0x11, 0x00


	//----- nvinfo : EIATTR_KPARAM_INFO
	.align		4
.L_55:
        /*0058*/ 	.byte	0x04, 0x17
        /*005a*/ 	.short	(.L_57 - .L_56)
.L_56:
        /*005c*/ 	.word	0x00000000
        /*0060*/ 	.short	0x0003
        /*0062*/ 	.short	0x0018
        /*0064*/ 	.byte	0x00, 0xf0, 0x11, 0x00


	//----- nvinfo : EIATTR_KPARAM_INFO
	.align		4
.L_57:
        /*0068*/ 	.byte	0x04, 0x17
        /*006a*/ 	.short	(.L_59 - .L_58)
.L_58:
        /*006c*/ 	.word	0x00000000
        /*0070*/ 	.short	0x0002
        /*0072*/ 	.short	0x0010
        /*0074*/ 	.byte	0x00, 0xf5, 0x21, 0x00


	//----- nvinfo : EIATTR_KPARAM_INFO
	.align		4
.L_59:
        /*0078*/ 	.byte	0x04, 0x17
        /*007a*/ 	.short	(.L_61 - .L_60)
.L_60:
        /*007c*/ 	.word	0x00000000
        /*0080*/ 	.short	0x0001
        /*0082*/ 	.short	0x0008
        /*0084*/ 	.byte	0x00, 0xf5, 0x21, 0x00


	//----- nvinfo : EIATTR_KPARAM_INFO
	.align		4
.L_61:
        /*0088*/ 	.byte	0x04, 0x17
        /*008a*/ 	.short	(.L_63 - .L_62)
.L_62:
        /*008c*/ 	.word	0x00000000
        /*0090*/ 	.short	0x0000
        /*0092*/ 	.short	0x0000
        /*0094*/ 	.byte	0x00, 0xf5, 0x21, 0x00


	//----- nvinfo : EIATTR_SPARSE_MMA_MASK
	.align		4
.L_63:
        /*0098*/ 	.byte	0x03, 0x50
        /*009a*/ 	.short	0x0000


	//----- nvinfo : EIATTR_MAXREG_COUNT
	.align		4
        /*009c*/ 	.byte	0x03, 0x1b
        /*009e*/ 	.short	0x00ff


	//----- nvinfo : EIATTR_NUM_BARRIERS
	.align		4
        /*00a0*/ 	.byte	0x02, 0x4c
        /*00a2*/ 	.byte	0x01
	.zero		1


	//----- nvinfo : EIATTR_MERCURY_ISA_VERSION
	.align		4
        /*00a4*/ 	.byte	0x03, 0x5f
        /*00a6*/ 	.short	0x0101


	//----- nvinfo : EIATTR_VRC_CTA_INIT_COUNT
	.align		4
        /*00a8*/ 	.byte	0x02, 0x4a
	.zero		1
	.zero		1


	//----- nvinfo : EIATTR_EXIT_INSTR_OFFSETS
	.align		4
        /*00ac*/ 	.byte	0x04, 0x1c
        /*00ae*/ 	.short	(.L_65 - .L_64)


	//   ....[0]....
.L_64:
        /*00b0*/ 	.word	0x000004f0


	//   ....[1]....
        /*00b4*/ 	.word	0x000014c0


	//----- nvinfo : EIATTR_CRS_STACK_SIZE
	.align		4
.L_65:
        /*00b8*/ 	.byte	0x04, 0x1e
        /*00ba*/ 	.short	(.L_67 - .L_66)
.L_66:
        /*00bc*/ 	.word	0x00000000


	//----- nvinfo : EIATTR_CBANK_PARAM_SIZE
	.align		4
.L_67:
        /*00c0*/ 	.byte	0x03, 0x19
        /*00c2*/ 	.short	0x0040


	//----- nvinfo : EIATTR_PARAM_CBANK
	.align		4
        /*00c4*/ 	.byte	0x04, 0x0a
        /*00c6*/ 	.short	(.L_69 - .L_68)
	.align		4
.L_68:
        /*00c8*/ 	.word	index@(.nv.constant0.var_batch_f32)
        /*00cc*/ 	.short	0x0380
        /*00ce*/ 	.short	0x0040


	//----- nvinfo : EIATTR_SW_WAR
	.align		4
.L_69:
        /*00d0*/ 	.byte	0x04, 0x36
        /*00d2*/ 	.short	(.L_71 - .L_70)
.L_70:
        /*00d4*/ 	.word	0x00000008
.L_71:


//--------------------- .nv.callgraph             --------------------------
	.section	.nv.callgraph,"",@"SHT_CUDA_CALLGRAPH"
	.align	4
	.sectionentsize	8
	.align		4
        /*0000*/ 	.word	0x00000000
	.align		4
        /*0004*/ 	.word	0xffffffff
	.align		4
        /*0008*/ 	.word	0x00000000
	.align		4
        /*000c*/ 	.word	0xfffffffe
	.align		4
        /*0010*/ 	.word	0x00000000
	.align		4
        /*0014*/ 	.word	0xfffffffd
	.align		4
        /*0018*/ 	.word	0x00000000
	.align		4
        /*001c*/ 	.word	0xfffffffc


//--------------------- .text.var_many_series_one_param_f32 --------------------------
	.section	.text.var_many_series_one_param_f32,"ax",@progbits
	.align	128
        .global         var_many_series_one_param_f32
        .type           var_many_series_one_param_f32,@function
        .size           var_many_series_one_param_f32,(.L_x_30 - var_many_series_one_param_f32)
        .other          var_many_series_one_param_f32,@"STO_CUDA_ENTRY STV_DEFAULT"
var_many_series_one_param_f32:
.text.var_many_series_one_param_f32:
[----:B------:R-:W-:Y:S01]  /*0000*/  LDC R1, c[0x0][0x37c] ;  /* 0x0000df00ff017b82 */ /* 0x000fe20000000800 */
[----:B------:R-:W0:Y:S01]  /*0010*/  S2R R14, SR_CTAID.Y ;  /* 0x00000000000e7919 */ /* 0x000e220000002600 */
[----:B------:R-:W0:Y:S02]  /*0020*/  LDCU UR4, c[0x0][0x39c] ;  /* 0x00007380ff0477ac */ /* 0x000e240008000800 */
[----:B0-----:R-:W-:-:S13]  /*0030*/  ISETP.GE.AND P0, PT, R14, UR4, PT ;  /* 0x000000040e007c0c */ /* 0x001fda000bf06270 */
[----:B------:R-:W-:Y:S05]  /*0040*/  @P0 EXIT ;  /* 0x000000000000094d */ /* 0x000fea0003800000 */
[----:B------:R-:W0:Y:S01]  /*0050*/  S2R R15, SR_TID.X ;  /* 0x00000000000f7919 */ /* 0x000e220000002100 */
[----:B------:R-:W0:Y:S01]  /*0060*/  S2UR UR4, SR_CTAID.X ;  /* 0x00000000000479c3 */ /* 0x000e220000002500 */
[----:B------:R-:W1:Y:S07]  /*0070*/  LDCU UR5, c[0x0][0x3a0] ;  /* 0x00007400ff0577ac */ /* 0x000e6e0008000800 */
[----:B------:R-:W0:Y:S02]  /*0080*/  LDC R20, c[0x0][0x360] ;  /* 0x0000d800ff147b82 */ /* 0x000e240000000800 */
[----:B0-----:R-:W-:-:S05]  /*0090*/  IMAD R15, R20, UR4, R15 ;  /* 0x00000004140f7c24 */ /* 0x001fca000f8e020f */
[----:B-1----:R-:W-:-:S13]  /*00a0*/  ISETP.GE.AND P0, PT, R15, UR5, PT ;  /* 0x000000050f007c0c */ /* 0x002fda000bf06270 */
[----:B------:R-:W-:Y:S05]  /*00b0*/  @P0 EXIT ;  /* 0x000000000000094d */ /* 0x000fea0003800000 */
[----:B------:R-:W0:Y:S01]  /*00c0*/  LDC.64 R18, c[0x0][0x3a8] ;  /* 0x0000ea00ff127b82 */ /* 0x000e220000000a00 */
[----:B------:R-:W1:Y:S01]  /*00d0*/  LDCU.64 UR4, c[0x0][0x358] ;  /* 0x00006b00ff0477ac */ /* 0x000e620008000a00 */
[----:B------:R-:W2:Y:S01]  /*00e0*/  LDCU UR6, c[0x0][0x398] ;  /* 0x00007300ff0677ac */ /* 0x000ea20008000800 */
[----:B0-----:R-:W-:-:S06]  /*00f0*/  IMAD.WIDE.U32 R18, R14, 0x4, R18 ;  /* 0x000000040e127825 */ /* 0x001fcc00078e0012 */
[----:B-1----:R0:W5:Y:S01]  /*0100*/  LDG.E.CONSTANT R18, desc[UR4][R18.64] ;  /* 0x0000000412127981 */ /* 0x002162000c1e9900 */
[----:B--2---:R-:W-:-:S04]  /*0110*/  I2FP.F32.S32 R0, UR6 ;  /* 0x0000000600007c45 */ /* 0x004fc80008201400 */
[----:B------:R-:W-:-:S04]  /*0120*/  IADD3 R2, PT, PT, R0, 0x1800000, RZ ;  /* 0x0180000000027810 */ /* 0x000fc80007ffe0ff */
[----:B------:R-:W-:-:S04]  /*0130*/  LOP3.LUT R2, R2, 0x7f800000, RZ, 0xc0, !PT ;  /* 0x7f80000002027812 */ /* 0x000fc800078ec0ff */
[----:B------:R-:W-:-:S13]  /*0140*/  ISETP.GT.U32.AND P0, PT, R2, 0x1ffffff, PT ;  /* 0x01ffffff0200780c */ /* 0x000fda0003f04070 */
[----:B0-----:R-:W-:Y:S05]  /*0150*/  @P0 BRA `(.L_x_0) ;  /* 0x00000000000c0947 */ /* 0x001fea0003800000 */
[----:B------:R-:W-:-:S07]  /*0160*/  MOV R2, 0x180 ;  /* 0x0000018000027802 */ /* 0x000fce0000000f00 */
[----:B-----5:R-:W-:Y:S05]  /*0170*/  CALL.REL.NOINC `($__internal_0_$__cuda_sm20_rcp_rn_f32_slowpath) ;  /* 0x0000000400387944 */ /* 0x020fea0003c00000 */
[----:B------:R-:W-:Y:S05]  /*0180*/  BRA `(.L_x_1) ;  /* 0x0000000000107947 */ /* 0x000fea0003800000 */
.L_x_0:
[----:B------:R-:W0:Y:S02]  /*0190*/  MUFU.RCP R3, R0 ;  /* 0x0000000000037308 */ /* 0x000e240000001000 */
[----:B0-----:R-:W-:-:S04]  /*01a0*/  FFMA R2, R0, R3, -1 ;  /* 0xbf80000000027423 */ /* 0x001fc80000000003 */
[----:B------:R-:W-:-:S04]  /*01b0*/  FADD.FTZ R2, -R2, -RZ ;  /* 0x800000ff02027221 */ /* 0x000fc80000010100 */
[----:B------:R-:W-:-:S07]  /*01c0*/  FFMA R0, R3, R2, R3 ;  /* 0x0000000203007223 */ /* 0x000fce0000000003 */
.L_x_1:
[----:B------:R-:W0:Y:S01]  /*01d0*/  LDC R7, c[0x0][0x398] ;  /* 0x0000e600ff077b82 */ /* 0x000e220000000800 */
[----:B------:R-:W1:Y:S01]  /*01e0*/  LDCU UR6, c[0x0][0x370] ;  /* 0x00006e00ff0677ac */ /* 0x000e620008000800 */
[----:B------:R-:W-:Y:S01]  /*01f0*/  IADD3 R17, PT, PT, R14, 0x1, RZ ;  /* 0x000000010e117810 */ /* 0x000fe20007ffe0ff */
[----:B------:R-:W2:Y:S05]  /*0200*/  LDCU UR8, c[0x0][0x398] ;  /* 0x00007300ff0877ac */ /* 0x000eaa0008000800 */
[----:B------:R-:W3:Y:S01]  /*0210*/  LDC R16, c[0x0][0x39c] ;  /* 0x0000e700ff107b82 */ /* 0x000ee20000000800 */
[----:B------:R-:W4:Y:S01]  /*0220*/  LDCU UR9, c[0x0][0x3a0] ;  /* 0x00007400ff0977ac */ /* 0x000f220008000800 */
[----:B------:R-:W0:Y:S06]  /*0230*/  LDCU UR7, c[0x0][0x3b0] ;  /* 0x00007600ff0777ac */ /* 0x000e2c0008000800 */
[----:B------:R-:W2:Y:S01]  /*0240*/  LDC.64 R4, c[0x0][0x390] ;  /* 0x0000e400ff047b82 */ /* 0x000ea20000000a00 */
[----:B-1----:R-:W-:-:S07]  /*0250*/  IMAD R20, R20, UR6, RZ ;  /* 0x0000000614147c24 */ /* 0x002fce000f8e02ff */
[----:B------:R-:W1:Y:S01]  /*0260*/  LDC.64 R2, c[0x0][0x3b8] ;  /* 0x0000ee00ff027b82 */ /* 0x000e620000000a00 */
[----:B0---45:R-:W-:-:S07]  /*0270*/  IADD3 R18, PT, PT, R18, -0x1, R7 ;  /* 0xffffffff12127810 */ /* 0x031fce0007ffe007 */
.L_x_4:
[C---:B------:R-:W-:Y:S01]  /*0280*/  ISETP.GE.AND P0, PT, R15.reuse, R18, PT ;  /* 0x000000120f00720c */ /* 0x040fe20003f06270 */
[----:B------:R-:W-:Y:S01]  /*0290*/  BSSY.RECONVERGENT B0, `(.L_x_2) ;  /* 0x0000036000007945 */ /* 0x000fe20003800200 */
[----:B---3--:R-:W-:Y:S01]  /*02a0*/  IMAD R19, R15, R16, R14 ;  /* 0x000000100f137224 */ /* 0x008fe200078e020e */
[----:B------:R-:W-:-:S10]  /*02b0*/  MOV R11, 0x7fffffff ;  /* 0x7fffffff000b7802 */ /* 0x000fd40000000f00 */
[----:B------:R-:W-:Y:S05]  /*02c0*/  @!P0 BRA `(.L_x_3) ;  /* 0x0000000000c88947 */ /* 0x000fea0003800000 */
[----:B--2---:R-:W-:Y:S01]  /*02d0*/  IADD3 R6, PT, PT, R15, -UR8, RZ ;  /* 0x800000080f067c10 */ /* 0x004fe2000fffe0ff */
[----:B------:R-:W-:-:S03]  /*02e0*/  IMAD.WIDE R8, R19, 0x4, R4 ;  /* 0x0000000413087825 */ /* 0x000fc600078e0204 */
[C---:B------:R-:W-:Y:S01]  /*02f0*/  ISETP.GE.AND P0, PT, R6.reuse, RZ, PT ;  /* 0x000000ff0600720c */ /* 0x040fe20003f06270 */
[----:B------:R-:W-:Y:S02]  /*0300*/  IMAD R7, R6, R16, R17 ;  /* 0x0000001006077224 */ /* 0x000fe400078e0211 */
[----:B------:R-:W2:Y:S03]  /*0310*/  LDG.E.CONSTANT R8, desc[UR4][R8.64+0x4] ;  /* 0x0000040408087981 */ /* 0x000ea6000c1e9900 */
[----:B------:R-:W-:-:S05]  /*0320*/  SEL R21, R7, RZ, P0 ;  /* 0x000000ff07157207 */ /* 0x000fca0000000000 */
[----:B------:R-:W-:-:S06]  /*0330*/  IMAD.WIDE R6, R21, 0x4, R4 ;  /* 0x0000000415067825 */ /* 0x000fcc00078e0204 */
[----:B------:R-:W2:Y:S02]  /*0340*/  LDG.E.CONSTANT R7, desc[UR4][R6.64] ;  /* 0x0000000406077981 */ /* 0x000ea4000c1e9900 */
[----:B--2---:R-:W-:-:S13]  /*0350*/  ISETP.NE.AND P0, PT, R8, R7, PT ;  /* 0x000000070800720c */ /* 0x004fda0003f05270 */
[----:B------:R-:W-:Y:S05]  /*0360*/  @P0 BRA `(.L_x_3) ;  /* 0x0000000000a00947 */ /* 0x000fea0003800000 */
[----:B------:R-:W0:Y:S08]  /*0370*/  LDC.64 R12, c[0x0][0x380] ;  /* 0x0000e000ff0c7b82 */ /* 0x000e300000000a00 */
[----:B------:R-:W2:Y:S01]  /*0380*/  LDC.64 R10, c[0x0][0x388] ;  /* 0x0000e200ff0a7b82 */ /* 0x000ea20000000a00 */
[----:B0-----:R-:W-:-:S04]  /*0390*/  IMAD.WIDE R8, R19, 0x8, R12 ;  /* 0x0000000813087825 */ /* 0x001fc800078e020c */
[C---:B------:R-:W-:Y:S02]  /*03a0*/  IMAD.WIDE R12, R21.reuse, 0x8, R12 ;  /* 0x00000008150c7825 */ /* 0x040fe400078e020c */
[----:B------:R-:W3:Y:S02]  /*03b0*/  LDG.E.64.CONSTANT R8, desc[UR4][R8.64+0x8] ;  /* 0x0000080408087981 */ /* 0x000ee4000c1e9b00 */
[--C-:B--2---:R-:W-:Y:S02]  /*03c0*/  IMAD.WIDE R6, R21, 0x8, R10.reuse ;  /* 0x0000000815067825 */ /* 0x104fe400078e020a */
[----:B------:R-:W3:Y:S02]  /*03d0*/  LDG.E.64.CONSTANT R12, desc[UR4][R12.64] ;  /* 0x000000040c0c7981 */ /* 0x000ee4000c1e9b00 */
[----:B------:R-:W-:Y:S02]  /*03e0*/  IMAD.WIDE R10, R19, 0x8, R10 ;  /* 0x00000008130a7825 */ /* 0x000fe400078e020a */
[----:B------:R-:W2:Y:S04]  /*03f0*/  LDG.E.64.CONSTANT R6, desc[UR4][R6.64] ;  /* 0x0000000406067981 */ /* 0x000ea8000c1e9b00 */
[----:B------:R-:W2:Y:S01]  /*0400*/  LDG.E.64.CONSTANT R10, desc[UR4][R10.64+0x8] ;  /* 0x000008040a0a7981 */ /* 0x000ea2000c1e9b00 */
[----:B---3--:R-:W-:-:S04]  /*0410*/  FADD R23, R8, -R12 ;  /* 0x8000000c08177221 */ /* 0x008fc80000000000 */
[----:B------:R-:W-:Y:S01]  /*0420*/  FADD R22, -R8, R23 ;  /* 0x0000001708167221 */ /* 0x000fe20000000100 */
[----:B--2---:R-:W-:-:S03]  /*0430*/  FADD R21, R10, -R6 ;  /* 0x800000060a157221 */ /* 0x004fc60000000000 */
[--C-:B------:R-:W-:Y:S01]  /*0440*/  FADD R25, R23, -R22.reuse ;  /* 0x8000001617197221 */ /* 0x100fe20000000000 */
[----:B------:R-:W-:Y:S01]  /*0450*/  FADD R24, -R10, R21 ;  /* 0x000000150a187221 */ /* 0x000fe20000000100 */
[----:B------:R-:W-:Y:S02]  /*0460*/  FADD R22, R12, R22 ;  /* 0x000000160c167221 */ /* 0x000fe40000000000 */
[----:B------:R-:W-:Y:S01]  /*0470*/  FADD R25, R8, -R25 ;  /* 0x8000001908197221 */ /* 0x000fe20000000000 */
[--C-:B------:R-:W-:Y:S01]  /*0480*/  FADD R27, R21, -R24.reuse ;  /* 0x80000018151b7221 */ /* 0x100fe20000000000 */
[----:B------:R-:W-:Y:S01]  /*0490*/  FADD R9, R9, -R13 ;  /* 0x8000000d09097221 */ /* 0x000fe20000000000 */
[----:B------:R-:W-:Y:S01]  /*04a0*/  FADD R24, R6, R24 ;  /* 0x0000001806187221 */ /* 0x000fe20000000000 */
[----:B------:R-:W-:Y:S01]  /*04b0*/  FADD R22, R25, -R22 ;  /* 0x8000001619167221 */ /* 0x000fe20000000000 */
[----:B------:R-:W-:Y:S01]  /*04c0*/  FADD R27, R10, -R27 ;  /* 0x8000001b0a1b7221 */ /* 0x000fe20000000000 */
[----:B------:R-:W-:-:S02]  /*04d0*/  FADD R7, R11, -R7 ;  /* 0x800000070b077221 */ /* 0x000fc40000000000 */
[----:B------:R-:W-:Y:S01]  /*04e0*/  FADD R22, R22, R9 ;  /* 0x0000000916167221 */ /* 0x000fe20000000000 */
[----:B------:R-:W-:-:S03]  /*04f0*/  FADD R24, R27, -R24 ;  /* 0x800000181b187221 */ /* 0x000fc60000000000 */
[----:B------:R-:W-:Y:S01]  /*0500*/  FADD R6, R23, R22 ;  /* 0x0000001617067221 */ /* 0x000fe20000000000 */
[----:B------:R-:W-:-:S03]  /*0510*/  FADD R24, R24, R7 ;  /* 0x0000000718187221 */ /* 0x000fc60000000000 */
[----:B------:R-:W-:Y:S01]  /*0520*/  FADD R23, -R23, R6 ;  /* 0x0000000617177221 */ /* 0x000fe20000000100 */
[----:B------:R-:W-:-:S03]  /*0530*/  FADD R8, R21, R24 ;  /* 0x0000001815087221 */ /* 0x000fc60000000000 */
[----:B------:R-:W-:Y:S01]  /*0540*/  FADD R23, R22, -R23 ;  /* 0x8000001716177221 */ /* 0x000fe20000000000 */
[----:B------:R-:W-:-:S03]  /*0550*/  FADD R21, -R21, R8 ;  /* 0x0000000815157221 */ /* 0x000fc60000000100 */
[----:B------:R-:W-:Y:S01]  /*0560*/  FADD R23, R6, R23 ;  /* 0x0000001706177221 */ /* 0x000fe20000000000 */
[----:B------:R-:W-:-:S03]  /*0570*/  FADD R21, R24, -R21 ;  /* 0x8000001518157221 */ /* 0x000fc60000000000 */
[----:B------:R-:W-:Y:S01]  /*0580*/  FMUL R6, R23, R0 ;  /* 0x0000000017067220 */ /* 0x000fe20000400000 */
[----:B------:R-:W-:-:S04]  /*0590*/  FADD R8, R8, R21 ;  /* 0x0000001508087221 */ /* 0x000fc80000000000 */
[----:B------:R-:W-:-:S04]  /*05a0*/  FFMA R23, -R23, R6, R8 ;  /* 0x0000000617177223 */ /* 0x000fc80000000108 */
[----:B------:R-:W-:-:S05]  /*05b0*/  FMUL R23, R23, R0 ;  /* 0x0000000017177220 */ /* 0x000fca0000400000 */
[----:B------:R-:W-:-:S04]  /*05c0*/  FSETP.GEU.AND P0, PT, R23, RZ, PT ;  /* 0x000000ff1700720b */ /* 0x000fc80003f0e000 */
[----:B------:R-:W-:-:S05]  /*05d0*/  FSEL R11, R23, RZ, P0 ;  /* 0x000000ff170b7208 */ /* 0x000fca0000000000 */
[----:B------:R-:W-:-:S07]  /*05e0*/  FMUL R11, R11, UR7 ;  /* 0x000000070b0b7c20 */ /* 0x000fce0008400000 */
.L_x_3:
[----:B--2---:R-:W-:Y:S05]  /*05f0*/  BSYNC.RECONVERGENT B0 ;  /* 0x0000000000007941 */ /* 0x004fea0003800200 */
.L_x_2:
[----:B-1----:R-:W-:Y:S01]  /*0600*/  IMAD.WIDE R6, R19, 0x4, R2 ;  /* 0x0000000413067825 */ /* 0x002fe200078e0202 */
[----:B------:R-:W-:-:S04]  /*0610*/  IADD3 R15, PT, PT, R20, R15, RZ ;  /* 0x0000000f140f7210 */ /* 0x000fc80007ffe0ff */
[----:B------:R0:W-:Y:S01]  /*0620*/  STG.E desc[UR4][R6.64], R11 ;  /* 0x0000000b06007986 */ /* 0x0001e2000c101904 */
[----:B------:R-:W-:-:S13]  /*0630*/  ISETP.GE.AND P0, PT, R15, UR9, PT ;  /* 0x000000090f007c0c */ /* 0x000fda000bf06270 */
[----:B0-----:R-:W-:Y:S05]  /*0640*/  @!P0 BRA `(.L_x_4) ;  /* 0xfffffffc000c8947 */ /* 0x001fea000383ffff */
[----:B------:R-:W-:Y:S05]  /*0650*/  EXIT ;  /* 0x000000000000794d */ /* 0x000fea0003800000 */
        .weak           $__internal_0_$__cuda_sm20_rcp_rn_f32_slowpath
        .type           $__internal_0_$__cuda_sm20_rcp_rn_f32_slowpath,@function
        .size           $__internal_0_$__cuda_sm20_rcp_rn_f32_slowpath,(.L_x_30 - $__internal_0_$__cuda_sm20_rcp_rn_f32_slowpath)
$__internal_0_$__cuda_sm20_rcp_rn_f32_slowpath:
[----:B------:R-:W-:-:S04]  /*0660*/  SHF.L.U32 R3, R0, 0x1, RZ ;  /* 0x0000000100037819 */ /* 0x000fc800000006ff */
[----:B------:R-:W-:-:S04]  /*0670*/  SHF.R.U32.HI R3, RZ, 0x18, R3 ;  /* 0x00000018ff037819 */ /* 0x000fc80000011603 */
[----:B------:R-:W-:-:S13]  /*0680*/  ISETP.NE.U32.AND P0, PT, R3, RZ, PT ;  /* 0x000000ff0300720c */ /* 0x000fda0003f05070 */
[----:B------:R-:W-:Y:S05]  /*0690*/  @P0 BRA `(.L_x_5) ;  /* 0x00000000002c0947 */ /* 0x000fea0003800000 */
[----:B------:R-:W-:-:S04]  /*06a0*/  SHF.L.U32 R3, R0, 0x1, RZ ;  /* 0x0000000100037819 */ /* 0x000fc800000006ff */
[----:B------:R-:W-:-:S13]  /*06b0*/  ISETP.NE.AND P0, PT, R3, RZ, PT ;  /* 0x000000ff0300720c */ /* 0x000fda0003f05270 */
[----:B------:R2:W3:Y:S01]  /*06c0*/  @!P0 MUFU.RCP R3, R0 ;  /* 0x0000000000038308 */ /* 0x0004e20000001000 */
[----:B------:R-:W-:Y:S05]  /*06d0*/  @!P0 BRA `(.L_x_6) ;  /* 0x0000000000a48947 */ /* 0x000fea0003800000 */
[----:B------:R-:W-:-:S04]  /*06e0*/  FFMA R4, R0, 1.84467440737095516160e+19, RZ ;  /* 0x5f80000000047823 */ /* 0x000fc800000000ff */
[----:B---3--:R-:W2:Y:S02]  /*06f0*/  MUFU.RCP R3, R4 ;  /* 0x0000000400037308 */ /* 0x008ea40000001000 */
[----:B--2---:R-:W-:-:S04]  /*0700*/  FFMA R0, R4, R3, -1 ;  /* 0xbf80000004007423 */ /* 0x004fc80000000003 */
[----:B------:R-:W-:-:S04]  /*0710*/  FADD.FTZ R0, -R0, -RZ ;  /* 0x800000ff00007221 */ /* 0x000fc80000010100 */
[----:B------:R-:W-:-:S04]  /*0720*/  FFMA R0, R3, R0, R3 ;  /* 0x0000000003007223 */ /* 0x000fc80000000003 */
[----:B------:R-:W-:Y:S01]  /*0730*/  FFMA R3, R0, 1.84467440737095516160e+19, RZ ;  /* 0x5f80000000037823 */ /* 0x000fe200000000ff */
[----:B------:R-:W-:Y:S06]  /*0740*/  BRA `(.L_x_6) ;  /* 0x0000000000887947 */ /* 0x000fec0003800000 */
.L_x_5:
[----:B------:R-:W-:-:S04]  /*0750*/  IADD3 R4, PT, PT, R3, -0xfd, RZ ;  /* 0xffffff0303047810 */ /* 0x000fc80007ffe0ff */
[----:B------:R-:W-:-:S13]  /*0760*/  ISETP.GT.U32.AND P0, PT, R4, 0x1, PT ;  /* 0x000000010400780c */ /* 0x000fda0003f04070 */
[----:B------:R-:W-:Y:S05]  /*0770*/  @P0 BRA `(.L_x_7) ;  /* 0x0000000000780947 */ /* 0x000fea0003800000 */
[----:B------:R-:W-:Y:S01]  /*0780*/  LOP3.LUT R5, R0, 0x7fffff, RZ, 0xc0, !PT ;  /* 0x007fffff00057812 */ /* 0x000fe200078ec0ff */
[----:B------:R-:W-:-:S03]  /*0790*/  HFMA2 R9, -RZ, RZ, 0, 1.78813934326171875e-07 ;  /* 0x00000003ff097431 */ /* 0x000fc600000001ff */
[----:B------:R-:W-:-:S04]  /*07a0*/  LOP3.LUT R5, R5, 0x3f800000, RZ, 0xfc, !PT ;  /* 0x3f80000005057812 */ /* 0x000fc800078efcff */
[----:B------:R-:W0:Y:S01]  /*07b0*/  MUFU.RCP R6, R5 ;  /* 0x0000000500067308 */ /* 0x000e220000001000 */
[----:B------:R-:W-:Y:S01]  /*07c0*/  SHF.L.U32 R10, R9, R4, RZ ;  /* 0x00000004090a7219 */ /* 0x000fe200000006ff */
[----:B0-----:R-:W-:-:S04]  /*07d0*/  FFMA R7, R5, R6, -1 ;  /* 0xbf80000005077423 */ /* 0x001fc80000000006 */
[----:B------:R-:W-:-:S04]  /*07e0*/  FADD.FTZ R7, -R7, -RZ ;  /* 0x800000ff07077221 */ /* 0x000fc80000010100 */
[CCC-:B------:R-:W-:Y:S01]  /*07f0*/  FFMA.RM R8, R6.reuse, R7.reuse, R6.reuse ;  /* 0x0000000706087223 */ /* 0x1c0fe20000004006 */
[----:B------:R-:W-:-:S04]  /*0800*/  FFMA.RP R7, R6, R7, R6 ;  /* 0x0000000706077223 */ /* 0x000fc80000008006 */
[C---:B------:R-:W-:Y:S02]  /*0810*/  LOP3.LUT R6, R8.reuse, 0x7fffff, RZ, 0xc0, !PT ;  /* 0x007fffff08067812 */ /* 0x040fe400078ec0ff */
[----:B------:R-:W-:Y:S02]  /*0820*/  FSETP.NEU.FTZ.AND P0, PT, R8, R7, PT ;  /* 0x000000070800720b */ /* 0x000fe40003f1d000 */
[----:B------:R-:W-:Y:S02]  /*0830*/  LOP3.LUT R7, R6, 0x800000, RZ, 0xfc, !PT ;  /* 0x0080000006077812 */ /* 0x000fe400078efcff */
[----:B------:R-:W-:Y:S02]  /*0840*/  SEL R6, RZ, 0xffffffff, !P0 ;  /* 0xffffffffff067807 */ /* 0x000fe40004000000 */
[----:B------:R-:W-:Y:S02]  /*0850*/  LOP3.LUT R5, R10, R7, RZ, 0xc0, !PT ;  /* 0x000000070a057212 */ /* 0x000fe400078ec0ff */
[----:B------:R-:W-:-:S02]  /*0860*/  IADD3 R6, PT, PT, -R6, RZ, RZ ;  /* 0x000000ff06067210 */ /* 0x000fc40007ffe1ff */
[-C--:B------:R-:W-:Y:S02]  /*0870*/  SHF.R.U32.HI R5, RZ, R4.reuse, R5 ;  /* 0x00000004ff057219 */ /* 0x080fe40000011605 */
[----:B------:R-:W-:Y:S02]  /*0880*/  LOP3.LUT P1, RZ, R6, R4, R7, 0xf8, !PT ;  /* 0x0000000406ff7212 */ /* 0x000fe4000782f807 */
[C---:B------:R-:W-:Y:S02]  /*0890*/  LOP3.LUT P0, RZ, R5.reuse, 0x1, RZ, 0xc0, !PT ;  /* 0x0000000105ff7812 */ /* 0x040fe4000780c0ff */
[----:B------:R-:W-:-:S04]  /*08a0*/  LOP3.LUT P2, RZ, R5, 0x2, RZ, 0xc0, !PT ;  /* 0x0000000205ff7812 */ /* 0x000fc8000784c0ff */
[----:B------:R-:W-:Y:S02]  /*08b0*/  PLOP3.LUT P0, PT, P0, P1, P2, 0xe0, 0x0 ;  /* 0x000000000000781c */ /* 0x000fe40000703c20 */
[----:B------:R-:W-:Y:S02]  /*08c0*/  LOP3.LUT P1, RZ, R0, 0x7fffff, RZ, 0xc0, !PT ;  /* 0x007fffff00ff7812 */ /* 0x000fe4000782c0ff */
[----:B------:R-:W-:-:S04]  /*08d0*/  SEL R4, RZ, 0x1, !P0 ;  /* 0x00000001ff047807 */ /* 0x000fc80004000000 */
[----:B------:R-:W-:-:S04]  /*08e0*/  IADD3 R4, PT, PT, -R4, RZ, RZ ;  /* 0x000000ff04047210 */ /* 0x000fc80007ffe1ff */
[----:B------:R-:W-:Y:S02]  /*08f0*/  ISETP.GE.AND P0, PT, R4, RZ, PT ;  /* 0x000000ff0400720c */ /* 0x000fe40003f06270 */
[----:B------:R-:W-:-:S04]  /*0900*/  IADD3 R4, PT, PT, R3, -0xfc, RZ ;  /* 0xffffff0403047810 */ /* 0x000fc80007ffe0ff */
[----:B------:R-:W-:-:S07]  /*0910*/  SHF.R.U32.HI R3, RZ, R4, R7 ;  /* 0x00000004ff037219 */ /* 0x000fce0000011607 */
[----:B------:R-:W-:-:S04]  /*0920*/  @!P0 IADD3 R3, PT, PT, R3, 0x1, RZ ;  /* 0x0000000103038810 */ /* 0x000fc80007ffe0ff */
[----:B------:R-:W-:-:S04]  /*0930*/  @!P1 SHF.L.U32 R3, R3, 0x1, RZ ;  /* 0x0000000103039819 */ /* 0x000fc800000006ff */
[----:B------:R-:W-:Y:S01]  /*0940*/  LOP3.LUT R3, R3, 0x80000000, R0, 0xf8, !PT ;  /* 0x8000000003037812 */ /* 0x000fe200078ef800 */
[----:B------:R-:W-:Y:S06]  /*0950*/  BRA `(.L_x_6) ;  /* 0x0000000000047947 */ /* 0x000fec0003800000 */
.L_x_7:
[----:B------:R0:W1:Y:S02]  /*0960*/  MUFU.RCP R3, R0 ;  /* 0x0000000000037308 */ /* 0x0000640000001000 */
.L_x_6:
[----:B0123--:R-:W-:Y:S02]  /*0970*/  MOV R0, R3 ;  /* 0x0000000300007202 */ /* 0x00ffe40000000f00 */
[----:B------:R-:W-:-:S04]  /*0980*/  MOV R3, 0x0 ;  /* 0x0000000000037802 */ /* 0x000fc80000000f00 */
[----:B------:R-:W-:Y:S05]  /*0990*/  RET.REL.NODEC R2 `(var_many_series_one_param_f32) ;  /* 0xfffffff402987950 */ /* 0x000fea0003c3ffff */
.L_x_8:
[----:B------:R-:W-:-:S00]  /*09a0*/  BRA `(.L_x_8) ;  /* 0xfffffffc00fc7947 */ /* 0x000fc0000383ffff */
[----:B------:R-:W-:-:S00]  /*09b0*/  NOP ;  /* 0x0000000000007918 */ /* 0x000fc00000000000 */
        /* <DEDUP_REMOVED lines=12> */
.L_x_30:


//--------------------- .text.var_batch_f32       --------------------------
	.section	.text.var_batch_f32,"ax",@progbits
	.align	128
        .global         var_batch_f32
        .type           var_batch_f32,@function
        .size           var_batch_f32,(.L_x_31 - var_batch_f32)
        .other          var_batch_f32,@"STO_CUDA_ENTRY STV_DEFAULT"
var_batch_f32:
.text.var_batch_f32:
[----:B------:R-:W-:Y:S01]  /*0000*/  LDC R1, c[0x0][0x37c] ;  /* 0x0000df00ff017b82 */ /* 0x000fe20000000800 */
[----:B------:R-:W0:Y:S07]  /*0010*/  S2R R3, SR_TID.X ;  /* 0x0000000000037919 */ /* 0x000e2e0000002100 */
[----:B------:R-:W1:Y:S01]  /*0020*/  S2UR UR4, SR_CTAID.Y ;  /* 0x00000000000479c3 */ /* 0x000e620000002600 */
[----:B------:R-:W2:Y:S01]  /*0030*/  LDCU.64 UR10, c[0x0][0x358] ;  /* 0x00006b00ff0a77ac */ /* 0x000ea20008000a00 */
[----:B------:R-:W-:Y:S01]  /*0040*/  BSSY.RECONVERGENT B0, `(.L_x_9) ;  /* 0x0000044000007945 */ /* 0x000fe20003800200 */
[----:B-1----:R-:W-:Y:S01]  /*0050*/  USHF.L.U32 UR4, UR4, 0x2, URZ ;  /* 0x0000000204047899 */ /* 0x002fe200080006ff */
[----:B0-----:R-:W-:-:S13]  /*0060*/  ISETP.GT.U32.AND P0, PT, R3, 0x3, PT ;  /* 0x000000030300780c */ /* 0x001fda0003f04070 */
[----:B--2---:R-:W-:Y:S05]  /*0070*/  @P0 BRA `(.L_x_10) ;  /* 0x0000000400000947 */ /* 0x004fea0003800000 */
[----:B------:R-:W0:Y:S01]  /*0080*/  LDCU UR5, c[0x0][0x3b0] ;  /* 0x00007600ff0577ac */ /* 0x000e220008000800 */
[----:B------:R-:W-:-:S04]  /*0090*/  IADD3 R9, PT, PT, R3, UR4, RZ ;  /* 0x0000000403097c10 */ /* 0x000fc8000fffe0ff */
[----:B0-----:R-:W-:-:S13]  /*00a0*/  ISETP.GE.AND P0, PT, R9, UR5, PT ;  /* 0x0000000509007c0c */ /* 0x001fda000bf06270 */
[----:B------:R-:W-:Y:S05]  /*00b0*/  @P0 BRA `(.L_x_11) ;  /* 0x0000000000a80947 */ /* 0x000fea0003800000 */
[----:B------:R-:W0:Y:S08]  /*00c0*/  LDC.64 R4, c[0x0][0x3a0] ;  /* 0x0000e800ff047b82 */ /* 0x000e300000000a00 */
[----:B------:R-:W1:Y:S08]  /*00d0*/  LDC.64 R6, c[0x0][0x3a8] ;  /* 0x0000ea00ff067b82 */ /* 0x000e700000000a00 */
[----:B------:R-:W2:Y:S01]  /*00e0*/  S2UR UR7, SR_CgaCtaId ;  /* 0x00000000000779c3 */ /* 0x000ea20000008800 */
[----:B0-----:R-:W-:-:S07]  /*00f0*/  IMAD.WIDE.U32 R4, R9, 0x4, R4 ;  /* 0x0000000409047825 */ /* 0x001fce00078e0004 */
[----:B------:R-:W0:Y:S01]  /*0100*/  LDC R11, c[0x0][0x39c] ;  /* 0x0000e700ff0b7b82 */ /* 0x000e220000000800 */
[----:B------:R3:W4:Y:S01]  /*0110*/  LDG.E.CONSTANT R4, desc[UR10][R4.64] ;  /* 0x0000000a04047981 */ /* 0x000722000c1e9900 */
[----:B-1----:R-:W-:-:S06]  /*0120*/  IMAD.WIDE.U32 R6, R9, 0x4, R6 ;  /* 0x0000000409067825 */ /* 0x002fcc00078e0006 */
[----:B------:R1:W5:Y:S01]  /*0130*/  LDG.E.CONSTANT R6, desc[UR10][R6.64] ;  /* 0x0000000a06067981 */ /* 0x000362000c1e9900 */
[----:B------:R-:W-:Y:S01]  /*0140*/  UMOV UR5, 0x400 ;  /* 0x0000040000057882 */ /* 0x000fe20000000000 */
[----:B------:R-:W-:Y:S01]  /*0150*/  BSSY.RECONVERGENT B1, `(.L_x_12) ;  /* 0x0000019000017945 */ /* 0x000fe20003800200 */
[----:B------:R-:W-:Y:S02]  /*0160*/  UIADD3 UR6, UPT, UPT, UR5, 0x10, URZ ;  /* 0x0000001005067890 */ /* 0x000fe4000fffe0ff */
[----:B--2---:R-:W-:Y:S02]  /*0170*/  ULEA UR8, UR7, UR5, 0x18 ;  /* 0x0000000507087291 */ /* 0x004fe4000f8ec0ff */
[----:B------:R-:W-:Y:S02]  /*0180*/  UIADD3 UR5, UPT, UPT, UR5, 0x20, URZ ;  /* 0x0000002005057890 */ /* 0x000fe4000fffe0ff */
[----:B------:R-:W-:Y:S02]  /*0190*/  ULEA UR6, UR7, UR6, 0x18 ;  /* 0x0000000607067291 */ /* 0x000fe4000f8ec0ff */
[----:B------:R-:W-:Y:S01]  /*01a0*/  ULEA UR5, UR7, UR5, 0x18 ;  /* 0x0000000507057291 */ /* 0x000fe2000f8ec0ff */
[----:B---3--:R-:W-:-:S03]  /*01b0*/  LEA R5, R3, UR8, 0x2 ;  /* 0x0000000803057c11 */ /* 0x008fc6000f8e10ff */
[C---:B------:R-:W-:Y:S02]  /*01c0*/  LEA R9, R3.reuse, UR6, 0x2 ;  /* 0x0000000603097c11 */ /* 0x040fe4000f8e10ff */
[----:B-1----:R-:W-:Y:S02]  /*01d0*/  LEA R7, R3, UR5, 0x2 ;  /* 0x0000000503077c11 */ /* 0x002fe4000f8e10ff */
[----:B----4-:R-:W-:Y:S01]  /*01e0*/  I2FP.F32.S32 R2, R4 ;  /* 0x0000000400027245 */ /* 0x010fe20000201400 */
[----:B------:R1:W-:Y:S01]  /*01f0*/  STS [R5], R4 ;  /* 0x0000000405007388 */ /* 0x0003e20000000800 */
[----:B0-----:R-:W-:Y:S02]  /*0200*/  IADD3 R0, PT, PT, R4, -0x1, R11 ;  /* 0xffffffff04007810 */ /* 0x001fe40007ffe00b */
[----:B------:R-:W-:-:S03]  /*0210*/  IADD3 R8, PT, PT, R2, 0x1800000, RZ ;  /* 0x0180000002087810 */ /* 0x000fc60007ffe0ff */
[----:B------:R1:W-:Y:S01]  /*0220*/  STS [R9], R0 ;  /* 0x0000000009007388 */ /* 0x0003e20000000800 */
[----:B------:R-:W-:-:S03]  /*0230*/  LOP3.LUT R8, R8, 0x7f800000, RZ, 0xc0, !PT ;  /* 0x7f80000008087812 */ /* 0x000fc600078ec0ff */
[----:B-----5:R1:W-:Y:S01]  /*0240*/  STS [R7], R6 ;  /* 0x0000000607007388 */ /* 0x0203e20000000800 */
[----:B------:R-:W-:-:S13]  /*0250*/  ISETP.GT.U32.AND P0, PT, R8, 0x1ffffff, PT ;  /* 0x01ffffff0800780c */ /* 0x000fda0003f04070 */
[----:B-1----:R-:W-:Y:S05]  /*0260*/  @P0 BRA `(.L_x_13) ;  /* 0x00000000000c0947 */ /* 0x002fea0003800000 */
[----:B------:R-:W-:-:S07]  /*0270*/  MOV R9, 0x290 ;  /* 0x0000029000097802 */ /* 0x000fce0000000f00 */
[----:B------:R-:W-:Y:S05]  /*0280*/  CALL.REL.NOINC `($__internal_1_$__cuda_sm20_rcp_rn_f32_slowpath) ;  /* 0x0000001000907944 */ /* 0x000fea0003c00000 */
[----:B------:R-:W-:Y:S05]  /*0290*/  BRA `(.L_x_14) ;  /* 0x0000000000107947 */ /* 0x000fea0003800000 */
.L_x_13:
[----:B------:R-:W0:Y:S02]  /*02a0*/  MUFU.RCP R5, R2 ;  /* 0x0000000200057308 */ /* 0x000e240000001000 */
[----:B0-----:R-:W-:-:S04]  /*02b0*/  FFMA R0, R2, R5, -1 ;  /* 0xbf80000002007423 */ /* 0x001fc80000000005 */
[----:B------:R-:W-:-:S04]  /*02c0*/  FADD.FTZ R0, -R0, -RZ ;  /* 0x800000ff00007221 */ /* 0x000fc80000010100 */
[----:B------:R-:W-:-:S07]  /*02d0*/  FFMA R0, R5, R0, R5 ;  /* 0x0000000005007223 */ /* 0x000fce0000000005 */
.L_x_14:
[----:B------:R-:W-:Y:S05]  /*02e0*/  BSYNC.RECONVERGENT B1 ;  /* 0x0000000000017941 */ /* 0x000fea0003800200 */
.L_x_12:
[----:B------:R-:W0:Y:S01]  /*02f0*/  S2UR UR6, SR_CgaCtaId ;  /* 0x00000000000679c3 */ /* 0x000e220000008800 */
[----:B------:R-:W-:Y:S02]  /*0300*/  UMOV UR5, 0x400 ;  /* 0x0000040000057882 */ /* 0x000fe40000000000 */
[----:B------:R-:W-:-:S04]  /*0310*/  UIADD3 UR5, UPT, UPT, UR5, 0x30, URZ ;  /* 0x0000003005057890 */ /* 0x000fc8000fffe0ff */
[----:B0-----:R-:W-:-:S06]  /*0320*/  ULEA UR5, UR6, UR5, 0x18 ;  /* 0x0000000506057291 */ /* 0x001fcc000f8ec0ff */
[----:B------:R-:W-:-:S05]  /*0330*/  LEA R5, R3, UR5, 0x2 ;  /* 0x0000000503057c11 */ /* 0x000fca000f8e10ff */
[----:B------:R0:W-:Y:S01]  /*0340*/  STS [R5], R0 ;  /* 0x0000000005007388 */ /* 0x0001e20000000800 */
[----:B------:R-:W-:Y:S05]  /*0350*/  BRA `(.L_x_10) ;  /* 0x0000000000487947 */ /* 0x000fea0003800000 */
.L_x_11:
[----:B------:R-:W0:Y:S01]  /*0360*/  S2UR UR6, SR_CgaCtaId ;  /* 0x00000000000679c3 */ /* 0x000e220000008800 */
[----:B------:R-:W-:Y:S01]  /*0370*/  UMOV UR5, 0x400 ;  /* 0x0000040000057882 */ /* 0x000fe20000000000 */
[----:B------:R-:W-:Y:S01]  /*0380*/  MOV R0, 0x7fffffff ;  /* 0x7fffffff00007802 */ /* 0x000fe20000000f00 */
[----:B------:R-:W-:Y:S02]  /*0390*/  UIADD3 UR7, UPT, UPT, UR5, 0x10, URZ ;  /* 0x0000001005077890 */ /* 0x000fe4000fffe0ff */
[----:B------:R-:W-:Y:S02]  /*03a0*/  UIADD3 UR8, UPT, UPT, UR5, 0x20, URZ ;  /* 0x0000002005087890 */ /* 0x000fe4000fffe0ff */
[----:B0-----:R-:W-:Y:S02]  /*03b0*/  ULEA UR9, UR6, UR5, 0x18 ;  /* 0x0000000506097291 */ /* 0x001fe4000f8ec0ff */
[----:B------:R-:W-:Y:S02]  /*03c0*/  UIADD3 UR5, UPT, UPT, UR5, 0x30, URZ ;  /* 0x0000003005057890 */ /* 0x000fe4000fffe0ff */
[----:B------:R-:W-:-:S02]  /*03d0*/  ULEA UR7, UR6, UR7, 0x18 ;  /* 0x0000000706077291 */ /* 0x000fc4000f8ec0ff */
[----:B------:R-:W-:Y:S01]  /*03e0*/  ULEA UR8, UR6, UR8, 0x18 ;  /* 0x0000000806087291 */ /* 0x000fe2000f8ec0ff */
[C---:B------:R-:W-:Y:S01]  /*03f0*/  LEA R2, R3.reuse, UR9, 0x2 ;  /* 0x0000000903027c11 */ /* 0x040fe2000f8e10ff */
[----:B------:R-:W-:Y:S02]  /*0400*/  ULEA UR5, UR6, UR5, 0x18 ;  /* 0x0000000506057291 */ /* 0x000fe4000f8ec0ff */
[C---:B------:R-:W-:Y:S02]  /*0410*/  LEA R5, R3.reuse, UR7, 0x2 ;  /* 0x0000000703057c11 */ /* 0x040fe4000f8e10ff */
[C---:B------:R-:W-:Y:S01]  /*0420*/  LEA R4, R3.reuse, UR8, 0x2 ;  /* 0x0000000803047c11 */ /* 0x040fe2000f8e10ff */
[----:B------:R1:W-:Y:S01]  /*0430*/  STS [R2], RZ ;  /* 0x000000ff02007388 */ /* 0x0003e20000000800 */
[----:B------:R-:W-:-:S03]  /*0440*/  LEA R6, R3, UR5, 0x2 ;  /* 0x0000000503067c11 */ /* 0x000fc6000f8e10ff */
[----:B------:R1:W-:Y:S04]  /*0450*/  STS [R5], R0 ;  /* 0x0000000005007388 */ /* 0x0003e80000000800 */
[----:B------:R1:W-:Y:S04]  /*0460*/  STS [R4], RZ ;  /* 0x000000ff04007388 */ /* 0x0003e80000000800 */
[----:B------:R1:W-:Y:S02]  /*0470*/  STS [R6], RZ ;  /* 0x000000ff06007388 */ /* 0x0003e40000000800 */
.L_x_10:
[----:B------:R-:W-:Y:S05]  /*0480*/  BSYNC.RECONVERGENT B0 ;  /* 0x0000000000007941 */ /* 0x000fea0003800200 */
.L_x_9:
[----:B------:R-:W2:Y:S01]  /*0490*/  S2UR UR5, SR_CTAID.X ;  /* 0x00000000000579c3 */ /* 0x000ea20000002500 */
[----:B------:R-:W3:Y:S07]  /*04a0*/  LDCU UR6, c[0x0][0x398] ;  /* 0x00007300ff0677ac */ /* 0x000eee0008000800 */
[----:B-1----:R-:W2:Y:S02]  /*04b0*/  LDC R4, c[0x0][0x360] ;  /* 0x0000d800ff047b82 */ /* 0x002ea40000000800 */
[----:B--2---:R-:W-:-:S06]  /*04c0*/  IMAD R33, R4, UR5, R3 ;  /* 0x0000000504217c24 */ /* 0x004fcc000f8e0203 */
[----:B------:R-:W-:Y:S01]  /*04d0*/  BAR.SYNC.DEFER_BLOCKING 0x0 ;  /* 0x0000000000007b1d */ /* 0x000fe20000010000 */
[----:B---3--:R-:W-:-:S13]  /*04e0*/  ISETP.GE.AND P0, PT, R33, UR6, PT ;  /* 0x0000000621007c0c */ /* 0x008fda000bf06270 */
[----:B------:R-:W-:Y:S05]  /*04f0*/  @P0 EXIT ;  /* 0x000000000000094d */ /* 0x000fea0003800000 */
[----:B------:R-:W1:Y:S01]  /*0500*/  S2UR UR6, SR_CgaCtaId ;  /* 0x00000000000679c3 */ /* 0x000e620000008800 */
[----:B------:R-:W-:Y:S01]  /*0510*/  UMOV UR5, 0x400 ;  /* 0x0000040000057882 */ /* 0x000fe20000000000 */
[----:B------:R-:W2:Y:S01]  /*0520*/  LDCU UR7, c[0x0][0x398] ;  /* 0x00007300ff0777ac */ /* 0x000ea20008000800 */
[----:B------:R-:W3:Y:S01]  /*0530*/  LDCU.64 UR8, c[0x0][0x390] ;  /* 0x00007200ff0877ac */ /* 0x000ee20008000a00 */
[----:B------:R-:W4:Y:S01]  /*0540*/  LDCU.128 UR12, c[0x0][0x380] ;  /* 0x00007000ff0c77ac */ /* 0x000f220008000c00 */
[----:B-1----:R-:W-:Y:S01]  /*0550*/  ULEA UR5, UR6, UR5, 0x18 ;  /* 0x0000000506057291 */ /* 0x002fe2000f8ec0ff */
[----:B------:R-:W1:Y:S08]  /*0560*/  LDCU UR6, c[0x0][0x370] ;  /* 0x00006e00ff0677ac */ /* 0x000e700008000800 */
[----:B------:R-:W0:Y:S04]  /*0570*/  LDS.128 R20, [UR5] ;  /* 0x00000005ff147984 */ /* 0x000e280008000c00 */
[----:B------:R-:W2:Y:S04]  /*0580*/  LDS.128 R16, [UR5+0x10] ;  /* 0x00001005ff107984 */ /* 0x000ea80008000c00 */
[----:B------:R-:W2:Y:S01]  /*0590*/  LDS.128 R12, [UR5+0x30] ;  /* 0x00003005ff0c7984 */ /* 0x000ea20008000c00 */
[----:B-1----:R-:W-:-:S03]  /*05a0*/  IMAD R4, R4, UR6, RZ ;  /* 0x0000000604047c24 */ /* 0x002fc6000f8e02ff */
[----:B------:R-:W1:Y:S01]  /*05b0*/  LDS.128 R8, [UR5+0x20] ;  /* 0x00002005ff087984 */ /* 0x000e620008000c00 */
[----:B------:R-:W5:Y:S02]  /*05c0*/  LDCU UR5, c[0x0][0x3b0] ;  /* 0x00007600ff0577ac */ /* 0x000f640008000800 */
[----:B-----5:R-:W-:-:S04]  /*05d0*/  UISETP.LT.AND UP0, UPT, UR4, UR5, UPT ;  /* 0x000000050400728c */ /* 0x020fc8000bf01270 */
[----:B------:R-:W-:-:S04]  /*05e0*/  USEL UR5, UR4, UR5, !UP0 ;  /* 0x0000000504057287 */ /* 0x000fc8000c000000 */
[----:B------:R-:W-:Y:S01]  /*05f0*/  UIADD3 UR5, UPT, UPT, -UR4, UR5, URZ ;  /* 0x0000000504057290 */ /* 0x000fe2000fffe1ff */
[----:B0--34-:R-:W-:-:S11]  /*0600*/  SHF.R.S32.HI R5, RZ, 0x1f, R23 ;  /* 0x0000001fff057819 */ /* 0x019fd60000011417 */
.L_x_24:
[----:B------:R-:W-:-:S09]  /*0610*/  UISETP.NE.AND UP0, UPT, UR5, URZ, UPT ;  /* 0x000000ff0500728c */ /* 0x000fd2000bf05270 */
[----:B0--345:R-:W-:Y:S05]  /*0620*/  BRA.U !UP0, `(.L_x_15) ;  /* 0x0000000d08987547 */ /* 0x039fea000b800000 */
[----:B------:R-:W0:Y:S08]  /*0630*/  LDC.64 R6, c[0x0][0x380] ;  /* 0x0000e000ff067b82 */ /* 0x000e300000000a00 */
[----:B------:R-:W3:Y:S08]  /*0640*/  LDC.64 R24, c[0x0][0x388] ;  /* 0x0000e200ff187b82 */ /* 0x000ef00000000a00 */
[----:B------:R-:W4:Y:S01]  /*0650*/  LDC.64 R26, c[0x0][0x390] ;  /* 0x0000e400ff1a7b82 */ /* 0x000f220000000a00 */
[----:B0-----:R-:W-:-:S06]  /*0660*/  IMAD.WIDE R6, R33, 0x8, R6 ;  /* 0x0000000821067825 */ /* 0x001fcc00078e0206 */
[----:B------:R-:W5:Y:S01]  /*0670*/  LDG.E.64.CONSTANT R6, desc[UR10][R6.64+0x8] ;  /* 0x0000080a06067981 */ /* 0x000f62000c1e9b00 */
[----:B---3--:R-:W-:-:S06]  /*0680*/  IMAD.WIDE R24, R33, 0x8, R24 ;  /* 0x0000000821187825 */ /* 0x008fcc00078e0218 */
[----:B------:R-:W5:Y:S01]  /*0690*/  LDG.E.64.CONSTANT R24, desc[UR10][R24.64+0x8] ;  /* 0x0000080a18187981 */ /* 0x000f62000c1e9b00 */
[----:B----4-:R-:W-:-:S05]  /*06a0*/  IMAD.WIDE R26, R33, 0x4, R26 ;  /* 0x00000004211a7825 */ /* 0x010fca00078e021a */
[----:B------:R0:W5:Y:S01]  /*06b0*/  LDG.E.CONSTANT R3, desc[UR10][R26.64+0x4] ;  /* 0x0000040a1a037981 */ /* 0x000162000c1e9900 */
[----:B--2---:R-:W-:Y:S01]  /*06c0*/  ISETP.GE.AND P0, PT, R33, R16, PT ;  /* 0x000000102100720c */ /* 0x004fe20003f06270 */
[----:B------:R-:W-:Y:S01]  /*06d0*/  BSSY.RECONVERGENT B0, `(.L_x_16) ;  /* 0x0000032000007945 */ /* 0x000fe20003800200 */
[----:B------:R-:W-:Y:S02]  /*06e0*/  SHF.R.S32.HI R2, RZ, 0x1f, R33 ;  /* 0x0000001fff027819 */ /* 0x000fe40000011421 */
[----:B------:R-:W-:-:S09]  /*06f0*/  MOV R28, 0x7fffffff ;  /* 0x7fffffff001c7802 */ /* 0x000fd20000000f00 */
[----:B0-----:R-:W-:Y:S05]  /*0700*/  @!P0 BRA `(.L_x_17) ;  /* 0x0000000000b88947 */ /* 0x001fea0003800000 */
[----:B------:R-:W-:Y:S02]  /*0710*/  SHF.R.S32.HI R27, RZ, 0x1f, R20 ;  /* 0x0000001fff1b7819 */ /* 0x000fe40000011414 */
[----:B------:R-:W-:-:S04]  /*0720*/  IADD3 R0, P0, PT, -R20, R33, RZ ;  /* 0x0000002114007210 */ /* 0x000fc80007f1e1ff */
[----:B------:R-:W-:Y:S02]  /*0730*/  IADD3.X R29, PT, PT, R2, ~R27, RZ, P0, !PT ;  /* 0x8000001b021d7210 */ /* 0x000fe400007fe4ff */
[----:B------:R-:W-:-:S04]  /*0740*/  LEA R26, P0, R0, UR8, 0x2 ;  /* 0x00000008001a7c11 */ /* 0x000fc8000f8010ff */
[----:B------:R-:W-:-:S05]  /*0750*/  LEA.HI.X R27, R0, UR9, R29, 0x2, P0 ;  /* 0x00000009001b7c11 */ /* 0x000fca00080f141d */
[----:B------:R-:W2:Y:S02]  /*0760*/  LDG.E.CONSTANT R26, desc[UR10][R26.64+0x4] ;  /* 0x0000040a1a1a7981 */ /* 0x000ea4000c1e9900 */
[----:B--2--5:R-:W-:-:S13]  /*0770*/  ISETP.NE.AND P0, PT, R3, R26, PT ;  /* 0x0000001a0300720c */ /* 0x024fda0003f05270 */
[----:B------:R-:W-:Y:S05]  /*0780*/  @P0 BRA `(.L_x_17) ;  /* 0x0000000000980947 */ /* 0x000fea0003800000 */
[C---:B------:R-:W-:Y:S02]  /*0790*/  SHF.L.U32 R36, R0.reuse, 0x3, RZ ;  /* 0x0000000300247819 */ /* 0x040fe400000006ff */
[----:B------:R-:W-:Y:S02]  /*07a0*/  SHF.L.U64.HI R0, R0, 0x3, R29 ;  /* 0x0000000300007819 */ /* 0x000fe4000001021d */
[C---:B------:R-:W-:Y:S02]  /*07b0*/  IADD3 R28, P0, PT, R36.reuse, UR12, RZ ;  /* 0x0000000c241c7c10 */ /* 0x040fe4000ff1e0ff */
[----:B------:R-:W-:Y:S02]  /*07c0*/  IADD3 R36, P1, PT, R36, UR14, RZ ;  /* 0x0000000e24247c10 */ /* 0x000fe4000ff3e0ff */
[C---:B------:R-:W-:Y:S02]  /*07d0*/  IADD3.X R29, PT, PT, R0.reuse, UR13, RZ, P0, !PT ;  /* 0x0000000d001d7c10 */ /* 0x040fe400087fe4ff */
[----:B------:R-:W-:-:S04]  /*07e0*/  IADD3.X R37, PT, PT, R0, UR15, RZ, P1, !PT ;  /* 0x0000000f00257c10 */ /* 0x000fc80008ffe4ff */
[----:B------:R-:W2:Y:S04]  /*07f0*/  LDG.E.64.CONSTANT R28, desc[UR10][R28.64+0x8] ;  /* 0x0000080a1c1c7981 */ /* 0x000ea8000c1e9b00 */
[----:B------:R-:W3:Y:S01]  /*0800*/  LDG.E.64.CONSTANT R26, desc[UR10][R36.64+0x8] ;  /* 0x0000080a241a7981 */ /* 0x000ee2000c1e9b00 */
[----:B--2---:R-:W-:Y:S01]  /*0810*/  FADD R35, R6, -R28 ;  /* 0x8000001c06237221 */ /* 0x004fe20000000000 */
[----:B------:R-:W-:Y:S01]  /*0820*/  FADD R29, R7, -R29 ;  /* 0x8000001d071d7221 */ /* 0x000fe20000000000 */
[----:B---3--:R-:W-:Y:S02]  /*0830*/  FADD R31, R24, -R26 ;  /* 0x8000001a181f7221 */ /* 0x008fe40000000000 */
[----:B------:R-:W-:Y:S01]  /*0840*/  FADD R0, -R6, R35 ;  /* 0x0000002306007221 */ /* 0x000fe20000000100 */
[----:B------:R-:W-:Y:S01]  /*0850*/  FADD R27, R25, -R27 ;  /* 0x8000001b191b7221 */ /* 0x000fe20000000000 */
[----:B------:R-:W-:-:S02]  /*0860*/  FADD R32, -R24, R31 ;  /* 0x0000001f18207221 */ /* 0x000fc40000000100 */
[--C-:B------:R-:W-:Y:S01]  /*0870*/  FADD R30, R28, R0.reuse ;  /* 0x000000001c1e7221 */ /* 0x100fe20000000000 */
[----:B------:R-:W-:Y:S01]  /*0880*/  FADD R0, R35, -R0 ;  /* 0x8000000023007221 */ /* 0x000fe20000000000 */
[--C-:B------:R-:W-:Y:S01]  /*0890*/  FADD R26, R26, R32.reuse ;  /* 0x000000201a1a7221 */ /* 0x100fe20000000000 */
[----:B------:R-:W-:Y:S02]  /*08a0*/  FADD R32, R31, -R32 ;  /* 0x800000201f207221 */ /* 0x000fe40000000000 */
[----:B------:R-:W-:Y:S02]  /*08b0*/  FADD R0, R6, -R0 ;  /* 0x8000000006007221 */ /* 0x000fe40000000000 */
[----:B------:R-:W-:Y:S02]  /*08c0*/  FADD R37, R24, -R32 ;  /* 0x8000002018257221 */ /* 0x000fe40000000000 */
[----:B------:R-:W-:Y:S02]  /*08d0*/  FADD R0, R0, -R30 ;  /* 0x8000001e00007221 */ /* 0x000fe40000000000 */
[----:B------:R-:W-:-:S02]  /*08e0*/  FADD R26, R37, -R26 ;  /* 0x8000001a251a7221 */ /* 0x000fc40000000000 */
[----:B------:R-:W-:Y:S02]  /*08f0*/  FADD R0, R0, R29 ;  /* 0x0000001d00007221 */ /* 0x000fe40000000000 */
[----:B------:R-:W-:Y:S02]  /*0900*/  FADD R28, R26, R27 ;  /* 0x0000001b1a1c7221 */ /* 0x000fe40000000000 */
[----:B------:R-:W-:Y:S02]  /*0910*/  FADD R26, R35, R0 ;  /* 0x00000000231a7221 */ /* 0x000fe40000000000 */
[----:B------:R-:W-:Y:S02]  /*0920*/  FADD R30, R31, R28 ;  /* 0x0000001c1f1e7221 */ /* 0x000fe40000000000 */
[----:B------:R-:W-:Y:S02]  /*0930*/  FADD R35, -R35, R26 ;  /* 0x0000001a23237221 */ /* 0x000fe40000000100 */
[----:B------:R-:W-:-:S02]  /*0940*/  FADD R31, -R31, R30 ;  /* 0x0000001e1f1f7221 */ /* 0x000fc40000000100 */
[----:B------:R-:W-:Y:S02]  /*0950*/  FADD R35, R0, -R35 ;  /* 0x8000002300237221 */ /* 0x000fe40000000000 */
[----:B------:R-:W-:Y:S02]  /*0960*/  FADD R31, R28, -R31 ;  /* 0x8000001f1c1f7221 */ /* 0x000fe40000000000 */
[----:B------:R-:W-:Y:S02]  /*0970*/  FADD R35, R26, R35 ;  /* 0x000000231a237221 */ /* 0x000fe40000000000 */
[----:B------:R-:W-:Y:S02]  /*0980*/  FADD R30, R30, R31 ;  /* 0x0000001f1e1e7221 */ /* 0x000fe40000000000 */
[----:B------:R-:W-:-:S04]  /*0990*/  FMUL R0, R12, R35 ;  /* 0x000000230c007220 */ /* 0x000fc80000400000 */
[----:B------:R-:W-:-:S04]  /*09a0*/  FFMA R35, -R35, R0, R30 ;  /* 0x0000000023237223 */ /* 0x000fc8000000011e */
[----:B------:R-:W-:-:S05]  /*09b0*/  FMUL R35, R12, R35 ;  /* 0x000000230c237220 */ /* 0x000fca0000400000 */
[----:B------:R-:W-:-:S04]  /*09c0*/  FSETP.GEU.AND P0, PT, R35, RZ, PT ;  /* 0x000000ff2300720b */ /* 0x000fc80003f0e000 */
[----:B------:R-:W-:-:S05]  /*09d0*/  FSEL R35, R35, RZ, P0 ;  /* 0x000000ff23237208 */ /* 0x000fca0000000000 */
[----:B-1----:R-:W-:-:S07]  /*09e0*/  FMUL R28, R8, R35 ;  /* 0x00000023081c7220 */ /* 0x002fce0000400000 */
.L_x_17:
[----:B------:R-:W-:Y:S05]  /*09f0*/  BSYNC.RECONVERGENT B0 ;  /* 0x0000000000007941 */ /* 0x000fea0003800200 */
.L_x_16:
[----:B------:R-:W0:Y:S01]  /*0a00*/  LDC R0, c[0x0][0x398] ;  /* 0x0000e600ff007b82 */ /* 0x000e220000000800 */
[----:B------:R-:W-:-:S07]  /*0a10*/  UISETP.NE.AND UP0, UPT, UR5, 0x1, UPT ;  /* 0x000000010500788c */ /* 0x000fce000bf05270 */
[----:B------:R-:W2:Y:S01]  /*0a20*/  LDC.64 R26, c[0x0][0x3b8] ;  /* 0x0000ee00ff1a7b82 */ /* 0x000ea20000000a00 */
[----:B0-----:R-:W-:-:S04]  /*0a30*/  IMAD R29, R0, UR4, R33 ;  /* 0x00000004001d7c24 */ /* 0x001fc8000f8e0221 */
[----:B--2---:R-:W-:-:S05]  /*0a40*/  IMAD.WIDE R26, R29, 0x4, R26 ;  /* 0x000000041d1a7825 */ /* 0x004fca00078e021a */
[----:B------:R0:W-:Y:S01]  /*0a50*/  STG.E desc[UR10][R26.64], R28 ;  /* 0x0000001c1a007986 */ /* 0x0001e2000c10190a */
[----:B------:R-:W-:Y:S05]  /*0a60*/  BRA.U !UP0, `(.L_x_15) ;  /* 0x0000000908887547 */ /* 0x000fea000b800000 */
[----:B------:R-:W-:Y:S01]  /*0a70*/  ISETP.GE.AND P0, PT, R33, R17, PT ;  /* 0x000000112100720c */ /* 0x000fe20003f06270 */
[----:B------:R-:W-:Y:S01]  /*0a80*/  BSSY.RECONVERGENT B0, `(.L_x_18) ;  /* 0x0000032000007945 */ /* 0x000fe20003800200 */
[----:B------:R-:W-:Y:S01]  /*0a90*/  IMAD.WIDE R30, R0, 0x4, R26 ;  /* 0x00000004001e7825 */ /* 0x000fe200078e021a */
[----:B------:R-:W-:-:S10]  /*0aa0*/  MOV R29, 0x7fffffff ;  /* 0x7fffffff001d7802 */ /* 0x000fd40000000f00 */
[----:B------:R-:W-:Y:S05]  /*0ab0*/  @!P0 BRA `(.L_x_19) ;  /* 0x0000000000b88947 */ /* 0x000fea0003800000 */
[----:B0-----:R-:W-:Y:S02]  /*0ac0*/  SHF.R.S32.HI R27, RZ, 0x1f, R21 ;  /* 0x0000001fff1b7819 */ /* 0x001fe40000011415 */
[----:B------:R-:W-:-:S04]  /*0ad0*/  IADD3 R32, P0, PT, R33, -R21, RZ ;  /* 0x8000001521207210 */ /* 0x000fc80007f1e0ff */
        /* <DEDUP_REMOVED lines=8> */
[----:B------:R-:W-:-:S04]  /*0b60*/  IADD3 R26, P0, PT, R28, UR12, RZ ;  /* 0x0000000c1c1a7c10 */ /* 0x000fc8000ff1e0ff */
[----:B------:R-:W-:-:S06]  /*0b70*/  IADD3.X R27, PT, PT, R29, UR13, RZ, P0, !PT ;  /* 0x0000000d1d1b7c10 */ /* 0x000fcc00087fe4ff */
[----:B------:R-:W2:Y:S01]  /*0b80*/  LDG.E.64.CONSTANT R26, desc[UR10][R26.64+0x8] ;  /* 0x0000080a1a1a7981 */ /* 0x000ea2000c1e9b00 */
[----:B------:R-:W-:-:S04]  /*0b90*/  IADD3 R28, P0, PT, R28, UR14, RZ ;  /* 0x0000000e1c1c7c10 */ /* 0x000fc8000ff1e0ff */
[----:B------:R-:W-:-:S06]  /*0ba0*/  IADD3.X R29, PT, PT, R29, UR15, RZ, P0, !PT ;  /* 0x0000000f1d1d7c10 */ /* 0x000fcc00087fe4ff */
[----:B------:R-:W3:Y:S01]  /*0bb0*/  LDG.E.64.CONSTANT R28, desc[UR10][R28.64+0x8] ;  /* 0x0000080a1c1c7981 */ /* 0x000ee2000c1e9b00 */
[----:B--2---:R-:W-:-:S04]  /*0bc0*/  FADD R35, R6, -R26 ;  /* 0x8000001a06237221 */ /* 0x004fc80000000000 */
[----:B------:R-:W-:-:S04]  /*0bd0*/  FADD R32, -R6, R35 ;  /* 0x0000002306207221 */ /* 0x000fc80000000100 */
[--C-:B------:R-:W-:Y:S01]  /*0be0*/  FADD R37, R35, -R32.reuse ;  /* 0x8000002023257221 */ /* 0x100fe20000000000 */
[----:B------:R-:W-:Y:S01]  /*0bf0*/  FADD R32, R26, R32 ;  /* 0x000000201a207221 */ /* 0x000fe20000000000 */
[----:B---3--:R-:W-:Y:S02]  /*0c00*/  FADD R29, R25, -R29 ;  /* 0x8000001d191d7221 */ /* 0x008fe40000000000 */
[----:B------:R-:W-:-:S04]  /*0c10*/  FADD R37, R6, -R37 ;  /* 0x8000002506257221 */ /* 0x000fc80000000000 */
[----:B------:R-:W-:Y:S01]  /*0c20*/  FADD R32, R37, -R32 ;  /* 0x8000002025207221 */ /* 0x000fe20000000000 */
[----:B------:R-:W-:Y:S01]  /*0c30*/  FADD R37, R7, -R27 ;  /* 0x8000001b07257221 */ /* 0x000fe20000000000 */
[----:B------:R-:W-:-:S03]  /*0c40*/  FADD R27, R24, -R28 ;  /* 0x8000001c181b7221 */ /* 0x000fc60000000000 */
[----:B------:R-:W-:-:S04]  /*0c50*/  FADD R32, R32, R37 ;  /* 0x0000002520207221 */ /* 0x000fc80000000000 */
[----:B------:R-:W-:-:S04]  /*0c60*/  FADD R26, R35, R32 ;  /* 0x00000020231a7221 */ /* 0x000fc80000000000 */
[----:B------:R-:W-:-:S04]  /*0c70*/  FADD R35, -R35, R26 ;  /* 0x0000001a23237221 */ /* 0x000fc80000000100 */
[----:B------:R-:W-:Y:S01]  /*0c80*/  FADD R35, R32, -R35 ;  /* 0x8000002320237221 */ /* 0x000fe20000000000 */
[----:B------:R-:W-:-:S03]  /*0c90*/  FADD R32, -R24, R27 ;  /* 0x0000001b18207221 */ /* 0x000fc60000000100 */
[----:B------:R-:W-:Y:S01]  /*0ca0*/  FADD R26, R26, R35 ;  /* 0x000000231a1a7221 */ /* 0x000fe20000000000 */
[--C-:B------:R-:W-:Y:S01]  /*0cb0*/  FADD R35, R27, -R32.reuse ;  /* 0x800000201b237221 */ /* 0x100fe20000000000 */
[----:B------:R-:W-:-:S03]  /*0cc0*/  FADD R28, R28, R32 ;  /* 0x000000201c1c7221 */ /* 0x000fc60000000000 */
[----:B------:R-:W-:-:S04]  /*0cd0*/  FADD R35, R24, -R35 ;  /* 0x8000002318237221 */ /* 0x000fc80000000000 */
[----:B------:R-:W-:-:S04]  /*0ce0*/  FADD R28, R35, -R28 ;  /* 0x8000001c231c7221 */ /* 0x000fc80000000000 */
[----:B------:R-:W-:-:S04]  /*0cf0*/  FADD R28, R28, R29 ;  /* 0x0000001d1c1c7221 */ /* 0x000fc80000000000 */
[----:B------:R-:W-:-:S04]  /*0d00*/  FADD R32, R27, R28 ;  /* 0x0000001c1b207221 */ /* 0x000fc80000000000 */
[----:B------:R-:W-:-:S04]  /*0d10*/  FADD R27, -R27, R32 ;  /* 0x000000201b1b7221 */ /* 0x000fc80000000100 */
[----:B------:R-:W-:Y:S01]  /*0d20*/  FADD R27, R28, -R27 ;  /* 0x8000001b1c1b7221 */ /* 0x000fe20000000000 */
[----:B------:R-:W-:-:S03]  /*0d30*/  FMUL R28, R26, R13 ;  /* 0x0000000d1a1c7220 */ /* 0x000fc60000400000 */
[----:B------:R-:W-:-:S04]  /*0d40*/  FADD R27, R32, R27 ;  /* 0x0000001b201b7221 */ /* 0x000fc80000000000 */
[----:B------:R-:W-:-:S04]  /*0d50*/  FFMA R28, -R26, R28, R27 ;  /* 0x0000001c1a1c7223 */ /* 0x000fc8000000011b */
[----:B------:R-:W-:-:S05]  /*0d60*/  FMUL R28, R28, R13 ;  /* 0x0000000d1c1c7220 */ /* 0x000fca0000400000 */
[----:B------:R-:W-:-:S04]  /*0d70*/  FSETP.GEU.AND P0, PT, R28, RZ, PT ;  /* 0x000000ff1c00720b */ /* 0x000fc80003f0e000 */
[----:B------:R-:W-:-:S05]  /*0d80*/  FSEL R28, R28, RZ, P0 ;  /* 0x000000ff1c1c7208 */ /* 0x000fca0000000000 */
[----:B-1----:R-:W-:-:S07]  /*0d90*/  FMUL R29, R28, R9 ;  /* 0x000000091c1d7220 */ /* 0x002fce0000400000 */
.L_x_19:
[----:B------:R-:W-:Y:S05]  /*0da0*/  BSYNC.RECONVERGENT B0 ;  /* 0x0000000000007941 */ /* 0x000fea0003800200 */
.L_x_18:
[----:B------:R3:W-:Y:S01]  /*0db0*/  STG.E desc[UR10][R30.64], R29 ;  /* 0x0000001d1e007986 */ /* 0x0007e2000c10190a */
[----:B------:R-:W-:-:S09]  /*0dc0*/  UISETP.NE.AND UP0, UPT, UR5, 0x2, UPT ;  /* 0x000000020500788c */ /* 0x000fd2000bf05270 */
[----:B------:R-:W-:Y:S05]  /*0dd0*/  BRA.U !UP0, `(.L_x_15) ;  /* 0x0000000508ac7547 */ /* 0x000fea000b800000 */
[----:B------:R-:W-:Y:S01]  /*0de0*/  ISETP.GE.AND P0, PT, R33, R18, PT ;  /* 0x000000122100720c */ /* 0x000fe20003f06270 */
[----:B------:R-:W-:Y:S01]  /*0df0*/  BSSY.RECONVERGENT B0, `(.L_x_20) ;  /* 0x0000032000007945 */ /* 0x000fe20003800200 */
[----:B0-----:R-:W-:Y:S01]  /*0e00*/  IMAD.WIDE R26, R0, 0x4, R30 ;  /* 0x00000004001a7825 */ /* 0x001fe200078e021e */
[----:B---3--:R-:W-:-:S10]  /*0e10*/  MOV R31, 0x7fffffff ;  /* 0x7fffffff001f7802 */ /* 0x008fd40000000f00 */
[----:B------:R-:W-:Y:S05]  /*0e20*/  @!P0 BRA `(.L_x_21) ;  /* 0x0000000000b88947 */ /* 0x000fea0003800000 */
[----:B------:R-:W-:Y:S02]  /*0e30*/  SHF.R.S32.HI R29, RZ, 0x1f, R22 ;  /* 0x0000001fff1d7819 */ /* 0x000fe40000011416 */
        /* <DEDUP_REMOVED lines=22> */
[----:B------:R-:W-:-:S04]  /*0fa0*/  FADD R37, R7, -R29 ;  /* 0x8000001d07257221 */ /* 0x000fc80000000000 */
[----:B------:R-:W-:-:S04]  /*0fb0*/  FADD R32, R32, R37 ;  /* 0x0000002520207221 */ /* 0x000fc80000000000 */
[----:B------:R-:W-:-:S04]  /*0fc0*/  FADD R28, R35, R32 ;  /* 0x00000020231c7221 */ /* 0x000fc80000000000 */
[----:B------:R-:W-:-:S04]  /*0fd0*/  FADD R35, -R35, R28 ;  /* 0x0000001c23237221 */ /* 0x000fc80000000100 */
[----:B------:R-:W-:Y:S01]  /*0fe0*/  FADD R29, R32, -R35 ;  /* 0x80000023201d7221 */ /* 0x000fe20000000000 */
[----:B------:R-:W-:-:S03]  /*0ff0*/  FADD R35, R24, -R30 ;  /* 0x8000001e18237221 */ /* 0x000fc60000000000 */
[----:B------:R-:W-:Y:S01]  /*1000*/  FADD R29, R28, R29 ;  /* 0x0000001d1c1d7221 */ /* 0x000fe20000000000 */
[----:B------:R-:W-:-:S04]  /*1010*/  FADD R28, -R24, R35 ;  /* 0x00000023181c7221 */ /* 0x000fc80000000100 */
        /* <DEDUP_REMOVED lines=15> */
.L_x_21:
[----:B------:R-:W-:Y:S05]  /*1110*/  BSYNC.RECONVERGENT B0 ;  /* 0x0000000000007941 */ /* 0x000fea0003800200 */
.L_x_20:
[----:B------:R4:W-:Y:S01]  /*1120*/  STG.E desc[UR10][R26.64], R31 ;  /* 0x0000001f1a007986 */ /* 0x0009e2000c10190a */
[----:B------:R-:W-:-:S09]  /*1130*/  UISETP.NE.AND UP0, UPT, UR5, 0x3, UPT ;  /* 0x000000030500788c */ /* 0x000fd2000bf05270 */
[----:B------:R-:W-:Y:S05]  /*1140*/  BRA.U !UP0, `(.L_x_15) ;  /* 0x0000000108d07547 */ /* 0x000fea000b800000 */
[----:B------:R-:W-:Y:S01]  /*1150*/  ISETP.GE.AND P0, PT, R33, R19, PT ;  /* 0x000000132100720c */ /* 0x000fe20003f06270 */
[----:B------:R-:W-:Y:S01]  /*1160*/  BSSY.RECONVERGENT B0, `(.L_x_22) ;  /* 0x0000031000007945 */ /* 0x000fe20003800200 */
[----:B----4-:R-:W-:Y:S01]  /*1170*/  IMAD.WIDE R26, R0, 0x4, R26 ;  /* 0x00000004001a7825 */ /* 0x010fe200078e021a */
[----:B------:R-:W-:-:S10]  /*1180*/  MOV R31, 0x7fffffff ;  /* 0x7fffffff001f7802 */ /* 0x000fd40000000f00 */
[----:B------:R-:W-:Y:S05]  /*1190*/  @!P0 BRA `(.L_x_23) ;  /* 0x0000000000b48947 */ /* 0x000fea0003800000 */
[----:B------:R-:W-:-:S04]  /*11a0*/  IADD3 R0, P0, PT, R33, -R23, RZ ;  /* 0x8000001721007210 */ /* 0x000fc80007f1e0ff */
[----:B------:R-:W-:Y:S02]  /*11b0*/  IADD3.X R35, PT, PT, ~R5, R2, RZ, P0, !PT ;  /* 0x0000000205237210 */ /* 0x000fe400007fe5ff */
        /* <DEDUP_REMOVED lines=10> */
[----:B------:R-:W-:-:S03]  /*1260*/  IADD3.X R29, PT, PT, R0, UR15, RZ, P1, !PT ;  /* 0x0000000f001d7c10 */ /* 0x000fc60008ffe4ff */
[----:B------:R-:W2:Y:S04]  /*1270*/  LDG.E.64.CONSTANT R2, desc[UR10][R34.64+0x8] ;  /* 0x0000080a22027981 */ /* 0x000ea8000c1e9b00 */
[----:B------:R-:W3:Y:S01]  /*1280*/  LDG.E.64.CONSTANT R28, desc[UR10][R28.64+0x8] ;  /* 0x0000080a1c1c7981 */ /* 0x000ee2000c1e9b00 */
[----:B--2---:R-:W-:Y:S01]  /*1290*/  FADD R31, R6, -R2 ;  /* 0x80000002061f7221 */ /* 0x004fe20000000000 */
[----:B------:R-:W-:-:S03]  /*12a0*/  FADD R7, R7, -R3 ;  /* 0x8000000307077221 */ /* 0x000fc60000000000 */
[----:B------:R-:W-:Y:S01]  /*12b0*/  FADD R0, -R6, R31 ;  /* 0x0000001f06007221 */ /* 0x000fe20000000100 */
[----:B---3--:R-:W-:Y:S01]  /*12c0*/  FADD R3, R24, -R28 ;  /* 0x8000001c18037221 */ /* 0x008fe20000000000 */
[----:B------:R-:W-:Y:S02]  /*12d0*/  FADD R29, R25, -R29 ;  /* 0x8000001d191d7221 */ /* 0x000fe40000000000 */
[--C-:B------:R-:W-:Y:S01]  /*12e0*/  FADD R2, R2, R0.reuse ;  /* 0x0000000002027221 */ /* 0x100fe20000000000 */
[----:B------:R-:W-:Y:S01]  /*12f0*/  FADD R37, R31, -R0 ;  /* 0x800000001f257221 */ /* 0x000fe20000000000 */
[----:B------:R-:W-:-:S03]  /*1300*/  FADD R0, -R24, R3 ;  /* 0x0000000318007221 */ /* 0x000fc60000000100 */
[----:B------:R-:W-:Y:S01]  /*1310*/  FADD R37, R6, -R37 ;  /* 0x8000002506257221 */ /* 0x000fe20000000000 */
[--C-:B------:R-:W-:Y:S01]  /*1320*/  FADD R6, R3, -R0.reuse ;  /* 0x8000000003067221 */ /* 0x100fe20000000000 */
[----:B------:R-:W-:Y:S02]  /*1330*/  FADD R35, R28, R0 ;  /* 0x000000001c237221 */ /* 0x000fe40000000000 */
[----:B------:R-:W-:Y:S01]  /*1340*/  FADD R2, R37, -R2 ;  /* 0x8000000225027221 */ /* 0x000fe20000000000 */
[----:B------:R-:W-:-:S03]  /*1350*/  FADD R6, R24, -R6 ;  /* 0x8000000618067221 */ /* 0x000fc60000000000 */
        /* <DEDUP_REMOVED lines=16> */
[----:B-1----:R-:W-:-:S07]  /*1460*/  FMUL R31, R2, R11 ;  /* 0x0000000b021f7220 */ /* 0x002fce0000400000 */
.L_x_23:
[----:B------:R-:W-:Y:S05]  /*1470*/  BSYNC.RECONVERGENT B0 ;  /* 0x0000000000007941 */ /* 0x000fea0003800200 */
.L_x_22:
[----:B------:R0:W-:Y:S02]  /*1480*/  STG.E desc[UR10][R26.64], R31 ;  /* 0x0000001f1a007986 */ /* 0x0001e4000c10190a */
.L_x_15:
[----:B------:R-:W-:-:S04]  /*1490*/  IADD3 R33, PT, PT, R4, R33, RZ ;  /* 0x0000002104217210 */ /* 0x000fc80007ffe0ff */
[----:B--2---:R-:W-:-:S13]  /*14a0*/  ISETP.GE.AND P0, PT, R33, UR7, PT ;  /* 0x0000000721007c0c */ /* 0x004fda000bf06270 */
[----:B------:R-:W-:Y:S05]  /*14b0*/  @!P0 BRA `(.L_x_24) ;  /* 0xfffffff000548947 */ /* 0x000fea000383ffff */
[----:B------:R-:W-:Y:S05]  /*14c0*/  EXIT ;  /* 0x000000000000794d */ /* 0x000fea0003800000 */
        .weak           $__internal_1_$__cuda_sm20_rcp_rn_f32_slowpath
        .type           $__internal_1_$__cuda_sm20_rcp_rn_f32_slowpath,@function
        .size           $__internal_1_$__cuda_sm20_rcp_rn_f32_slowpath,(.L_x_31 - $__internal_1_$__cuda_sm20_rcp_rn_f32_slowpath)
$__internal_1_$__cuda_sm20_rcp_rn_f32_slowpath:
[----:B------:R-:W-:Y:S01]  /*14d0*/  SHF.L.U32 R0, R2, 0x1, RZ ;  /* 0x0000000102007819 */ /* 0x000fe200000006ff */
[----:B------:R-:W-:Y:S03]  /*14e0*/  BSSY.RECONVERGENT B2, `(.L_x_25) ;  /* 0x0000031000027945 */ /* 0x000fe60003800200 */
[----:B------:R-:W-:Y:S02]  /*14f0*/  SHF.R.U32.HI R4, RZ, 0x18, R0 ;  /* 0x00000018ff047819 */ /* 0x000fe40000011600 */
[----:B------:R-:W-:Y:S02]  /*1500*/  MOV R0, R2 ;  /* 0x0000000200007202 */ /* 0x000fe40000000f00 */
[----:B------:R-:W-:-:S13]  /*1510*/  ISETP.NE.U32.AND P0, PT, R4, RZ, PT ;  /* 0x000000ff0400720c */ /* 0x000fda0003f05070 */
[----:B------:R-:W-:Y:S05]  /*1520*/  @P0 BRA `(.L_x_26) ;  /* 0x0000000000280947 */ /* 0x000fea0003800000 */
[----:B------:R-:W-:-:S04]  /*1530*/  SHF.L.U32 R2, R0, 0x1, RZ ;  /* 0x0000000100027819 */ /* 0x000fc800000006ff */
[----:B------:R-:W-:-:S13]  /*1540*/  ISETP.NE.AND P0, PT, R2, RZ, PT ;  /* 0x000000ff0200720c */ /* 0x000fda0003f05270 */
[----:B------:R-:W-:Y:S01]  /*1550*/  @P0 FFMA R5, R0, 1.84467440737095516160e+19, RZ ;  /* 0x5f80000000050823 */ /* 0x000fe200000000ff */
[----:B------:R-:W-:Y:S08]  /*1560*/  @!P0 MUFU.RCP R4, R0 ;  /* 0x0000000000048308 */ /* 0x000ff00000001000 */
[----:B------:R-:W0:Y:S02]  /*1570*/  @P0 MUFU.RCP R2, R5 ;  /* 0x0000000500020308 */ /* 0x000e240000001000 */
[----:B0-----:R-:W-:-:S04]  /*1580*/  @P0 FFMA R6, R5, R2, -1 ;  /* 0xbf80000005060423 */ /* 0x001fc80000000002 */
[----:B------:R-:W-:-:S04]  /*1590*/  @P0 FADD.FTZ R7, -R6, -RZ ;  /* 0x800000ff06070221 */ /* 0x000fc80000010100 */
[----:B------:R-:W-:-:S04]  /*15a0*/  @P0 FFMA R2, R2, R7, R2 ;  /* 0x0000000702020223 */ /* 0x000fc80000000002 */
[----:B------:R-:W-:Y:S01]  /*15b0*/  @P0 FFMA R4, R2, 1.84467440737095516160e+19, RZ ;  /* 0x5f80000002040823 */ /* 0x000fe200000000ff */
[----:B------:R-:W-:Y:S06]  /*15c0*/  BRA `(.L_x_27) ;  /* 0x0000000000887947 */ /* 0x000fec0003800000 */
.L_x_26:
[----:B------:R-:W-:-:S04]  /*15d0*/  IADD3 R2, PT, PT, R4, -0xfd, RZ ;  /* 0xffffff0304027810 */ /* 0x000fc80007ffe0ff */
[----:B------:R-:W-:-:S13]  /*15e0*/  ISETP.GT.U32.AND P0, PT, R2, 0x1, PT ;  /* 0x000000010200780c */ /* 0x000fda0003f04070 */
[----:B------:R-:W-:Y:S05]  /*15f0*/  @P0 BRA `(.L_x_28) ;  /* 0x0000000000780947 */ /* 0x000fea0003800000 */
[----:B------:R-:W-:Y:S01]  /*1600*/  LOP3.LUT R5, R0, 0x7fffff, RZ, 0xc0, !PT ;  /* 0x007fffff00057812 */ /* 0x000fe200078ec0ff */
[----:B------:R-:W-:Y:S01]  /*1610*/  HFMA2 R11, -RZ, RZ, 0, 1.78813934326171875e-07 ;  /* 0x00000003ff0b7431 */ /* 0x000fe200000001ff */
[----:B------:R-:W-:Y:S02]  /*1620*/  IADD3 R4, PT, PT, R4, -0xfc, RZ ;  /* 0xffffff0404047810 */ /* 0x000fe40007ffe0ff */
        /* <DEDUP_REMOVED lines=14> */
[--C-:B------:R-:W-:Y:S02]  /*1710*/  LOP3.LUT P1, RZ, R6, R2, R7.reuse, 0xf8, !PT ;  /* 0x0000000206ff7212 */ /* 0x100fe4000782f807 */
[C---:B------:R-:W-:Y:S02]  /*1720*/  LOP3.LUT P0, RZ, R5.reuse, 0x1, RZ, 0xc0, !PT ;  /* 0x0000000105ff7812 */ /* 0x040fe4000780c0ff */
[----:B------:R-:W-:Y:S02]  /*1730*/  LOP3.LUT P2, RZ, R5, 0x2, RZ, 0xc0, !PT ;  /* 0x0000000205ff7812 */ /* 0x000fe4000784c0ff */
[----:B------:R-:W-:Y:S02]  /*1740*/  SHF.R.U32.HI R7, RZ, R4, R7 ;  /* 0x00000004ff077219 */ /* 0x000fe40000011607 */
[----:B------:R-:W-:-:S02]  /*1750*/  PLOP3.LUT P0, PT, P0, P1, P2, 0xe0, 0x0 ;  /* 0x000000000000781c */ /* 0x000fc40000703c20 */
[----:B------:R-:W-:Y:S02]  /*1760*/  LOP3.LUT P1, RZ, R0, 0x7fffff, RZ, 0xc0, !PT ;  /* 0x007fffff00ff7812 */ /* 0x000fe4000782c0ff */
[----:B------:R-:W-:-:S04]  /*1770*/  SEL R2, RZ, 0x1, !P0 ;  /* 0x00000001ff027807 */ /* 0x000fc80004000000 */
[----:B------:R-:W-:-:S04]  /*1780*/  IADD3 R2, PT, PT, -R2, RZ, RZ ;  /* 0x000000ff02027210 */ /* 0x000fc80007ffe1ff */
[----:B------:R-:W-:-:S13]  /*1790*/  ISETP.GE.AND P0, PT, R2, RZ, PT ;  /* 0x000000ff0200720c */ /* 0x000fda0003f06270 */
[----:B------:R-:W-:-:S04]  /*17a0*/  @!P0 IADD3 R7, PT, PT, R7, 0x1, RZ ;  /* 0x0000000107078810 */ /* 0x000fc80007ffe0ff */
[----:B------:R-:W-:-:S04]  /*17b0*/  @!P1 SHF.L.U32 R7, R7, 0x1, RZ ;  /* 0x0000000107079819 */ /* 0x000fc800000006ff */
[----:B------:R-:W-:Y:S01]  /*17c0*/  LOP3.LUT R4, R7, 0x80000000, R0, 0xf8, !PT ;  /* 0x8000000007047812 */ /* 0x000fe200078ef800 */
[----:B------:R-:W-:Y:S06]  /*17d0*/  BRA `(.L_x_27) ;  /* 0x0000000000047947 */ /* 0x000fec0003800000 */
.L_x_28:
[----:B------:R0:W1:Y:S02]  /*17e0*/  MUFU.RCP R4, R0 ;  /* 0x0000000000047308 */ /* 0x0000640000001000 */
.L_x_27:
[----:B------:R-:W-:Y:S05]  /*17f0*/  BSYNC.RECONVERGENT B2 ;  /* 0x0000000000027941 */ /* 0x000fea0003800200 */
.L_x_25:
[----:B------:R-:W-:Y:S01]  /*1800*/  HFMA2 R5, -RZ, RZ, 0, 0 ;  /* 0x00000000ff057431 */ /* 0x000fe200000001ff */
[----:B01----:R-:W-:Y:S02]  /*1810*/  MOV R0, R4 ;  /* 0x0000000400007202 */ /* 0x003fe40000000f00 */
[----:B------:R-:W-:-:S04]  /*1820*/  MOV R4, R9 ;  /* 0x0000000900047202 */ /* 0x000fc80000000f00 */
[----:B------:R-:W-:Y:S05]  /*1830*/  RET.REL.NODEC R4 `(var_batch_f32) ;  /* 0xffffffe404f07950 */ /* 0x000fea0003c3ffff */
.L_x_29:
        /* <DEDUP_REMOVED lines=12> */
.L_x_31:


//--------------------- .nv.shared.reserved.0     --------------------------
	.section	.nv.shared.reserved.0,"aw",@nobits
	.weak		__nv_reservedSMEM_offset_0_alias
	.size		__nv_reservedSMEM_offset_0_alias, 0, 64
	.other		__nv_reservedSMEM_offset_0_alias,@"STO_CUDA_RESERVED_SHARED STV_DEFAULT"
__nv_reservedSMEM_offset_0_alias:
	.zero		0
	.zero		64


//--------------------- .nv.shared.var_batch_f32  --------------------------
	.section	.nv.shared.var_batch_f32,"aw",@nobits
	.sectionflags	@""
	.align	4
.nv.shared.var_batch_f32:
	.zero		1088


//--------------------- .nv.constant0.var_many_series_one_param_f32 --------------------------
	.section	.nv.constant0.var_many_series_one_param_f32,"a",@progbits
	.sectionflags	@""
	.align	4
.nv.constant0.var_many_series_one_param_f32:
	.zero		960


//--------------------- .nv.constant0.var_batch_f32 --------------------------
	.section	.nv.constant0.var_batch_f32,"a",@progbits
	.sectionflags	@""
	.align	4
.nv.constant0.var_batch_f32:
	.zero		960


//--------------------- SYMBOLS --------------------------

	.type		.nv.reservedSmem.offset0,@object
	.size		.nv.reservedSmem.offset0,0x4
	.type		.nv.reservedSmem.cap,@object
	.size		.nv.reservedSmem.cap,0x4
